// auto-generated by cutlass_sweep.gemm — config: {"arch": "sm_100", "cluster_m": 2, "cluster_n": 1, "dtype": "fp16", "stages": 3, "tile_k": 32, "tile_m": 256, "tile_n": 256}
#include "cutlass/cutlass.h"
#include "cutlass/gemm/collective/collective_builder.hpp"
#include "cutlass/gemm/device/gemm_universal_adapter.h"
#include "cutlass/gemm/kernel/gemm_universal.hpp"
#include "cutlass/epilogue/collective/collective_builder.hpp"

using ElemA = cutlass::half_t;
using ElemB = cutlass::half_t;
using ElemCD = cutlass::half_t;
using Acc  = float;
using TileShape    = cute::Shape<cute::_256, cute::_256, cute::_32>;
using ClusterShape = cute::Shape<cute::_2, cute::_1, cute::_1>;

using CollectiveEpilogue = typename cutlass::epilogue::collective::CollectiveBuilder<
    cutlass::arch::Sm100, cutlass::arch::OpClassTensorOp,
    TileShape, ClusterShape,
    cutlass::epilogue::collective::EpilogueTileAuto,
    Acc, Acc,
    ElemCD, cutlass::layout::RowMajor, 128 / cutlass::sizeof_bits<ElemCD>::value,
    ElemCD, cutlass::layout::RowMajor, 128 / cutlass::sizeof_bits<ElemCD>::value,
    cutlass::epilogue::collective::EpilogueScheduleAuto
  >::CollectiveOp;

using CollectiveMainloop = typename cutlass::gemm::collective::CollectiveBuilder<
    cutlass::arch::Sm100, cutlass::arch::OpClassTensorOp,
    ElemA, cutlass::layout::RowMajor, 128 / cutlass::sizeof_bits<ElemA>::value,
    ElemB, cutlass::layout::ColumnMajor, 128 / cutlass::sizeof_bits<ElemB>::value,
    Acc,
    TileShape, ClusterShape,
    cutlass::gemm::collective::StageCount<3>,
    cutlass::gemm::collective::KernelScheduleAuto
  >::CollectiveOp;

using GemmKernel = cutlass::gemm::kernel::GemmUniversal<
    cute::Shape<int,int,int,int>,
    CollectiveMainloop,
    CollectiveEpilogue
>;
using Gemm = cutlass::gemm::device::GemmUniversalAdapter<GemmKernel>;

// Force the device kernel symbol into the cubin without needing a host main.
auto* _anchor = &cutlass::device_kernel<GemmKernel>;


// ===== COMPILED SASS (sm_100a) =====

	.target	sm_100a

	.elftype	@"ET_EXEC"


//--------------------- .note.nv.tkinfo           --------------------------
	.section	.note.nv.tkinfo,"",@"SHT_NOTE"
	.sectionflags	@"SHF_NOTE_NV_TKINFO"
	.tkinfo
        /*0018*/ 	.word	0x00000002
        /*0030*/ 	.string	""
        /*0030*/ 	.string	"ptxas"
        /*0030*/ 	.string	"Cuda compilation tools, release 13.0, V13.0.88"
        /*0030*/ 	.string	"Build cuda_13.0.r13.0/compiler.36424714_0"
        /*0030*/ 	.string	"-arch sm_100a -m 64 "



//--------------------- .note.nv.cuinfo           --------------------------
	.section	.note.nv.cuinfo,"",@"SHT_NOTE"
	.sectionflags	@"SHF_NOTE_NV_CUINFO"
        /*0018*/ 	.short	0x0002
        /*001a*/ 	.short	0x0064
        /*001c*/ 	.short	0x0082
	.zero		2


//--------------------- .nv.info                  --------------------------
	.section	.nv.info,"",@"SHT_CUDA_INFO"
	.align	4


	//----- nvinfo : EIATTR_REGCOUNT
	.align		4
        /*0000*/ 	.byte	0x04, 0x2f
        /*0002*/ 	.short	(.L_19 - .L_18)
	.align		4
.L_18:
        /*0004*/ 	.word	index@(_ZN7cutlass13device_kernelINS_4gemm6kernel13GemmUniversalIN4cute5tupleIJiiiiEEENS1_10collective13CollectiveMmaINS1_35MainloopSm100TmaUmmaWarpSpecializedILi3ELi2ELi2ENS5_IJNS4_1CILi2EEENSA_ILi1EEESC_EEEEENS5_IJNSA_ILi256EEESF_NSA_ILi32EEEEEENS_6half_tENS5_IJlSC_lEEESI_SJ_NS4_8TiledMMAINS4_8MMA_AtomIJNS4_26SM100_MMA_F16BF16_2x1SM_SSISI_SI_fLi256ELi256ELNS4_4UMMA5MajorE0ELSO_0ELNSN_7ScaleInE0ELSP_0EEEEEENS4_6LayoutINS5_IJSC_SC_SC_EEENS5_IJNSA_ILi0EEESU_SU_EEEEENS5_IJNS4_10UnderscoreESX_SX_EEEEENS4_18SM100_TMA_2SM_LOADENS4_14ComposedLayoutINS4_7SwizzleILi2ELi4ELi3EEENS4_18smem_ptr_flag_bitsILi16EEENSS_INS5_IJNSA_ILi8EEESG_EEENS5_IJSG_SC_EEEEEEEvNS4_8identityES10_S1A_vS1B_EENS_8epilogue10collective18CollectiveEpilogueINS1D_23Sm100TmaWarpSpecializedILi4ELi2ELi64ELb1ELb0EEEJNS5_IJNSA_ILi128EEESF_SG_EEENS5_IJNSS_IS1I_SC_EENSS_INSA_ILi64EEESC_EEEEESI_SJ_SI_SJ_NS1D_6fusion15FusionCallbacksIS1H_NS1O_17LinearCombinationISI_fSI_fLNS_15FloatRoundStyleE2EEES1J_S1N_JEEENS4_5SM1004TMEM4LOAD26SM100_TMEM_LOAD_32dp32b64xENS4_13SM90_TMA_LOADENS11_INS12_ILi3ELi4ELi3EEES15_NSS_INS5_IJS16_S1L_EEENS5_IJS1L_SC_EEEEEEENS4_39AutoVectorizingCopyWithAssumedAlignmentILi128EEENS4_14SM90_TMA_STOREES23_S25_S25_EEEvvEEEEvNT_6ParamsE)
        /*0008*/ 	.word	0x000000ba


	//----- nvinfo : EIATTR_FRAME_SIZE
	.align		4
.L_19:
        /*000c*/ 	.byte	0x04, 0x11
        /*000e*/ 	.short	(.L_21 - .L_20)
	.align		4
.L_20:
        /*0010*/ 	.word	index@($__internal_2_$__cuda_sm10x_tcgen05_guardrail_trap_unallocated_columns_being_dealloced)
        /*0014*/ 	.word	0x00000000


	//----- nvinfo : EIATTR_FRAME_SIZE
	.align		4
.L_21:
        /*0018*/ 	.byte	0x04, 0x11
        /*001a*/ 	.short	(.L_23 - .L_22)
	.align		4
.L_22:
        /*001c*/ 	.word	index@($__internal_1_$__cuda_sm10x_tcgen05_guardrail_trap_phase_invalid_during_alloc)
        /*0020*/ 	.word	0x00000000


	//----- nvinfo : EIATTR_FRAME_SIZE
	.align		4
.L_23:
        /*0024*/ 	.byte	0x04, 0x11
        /*0026*/ 	.short	(.L_25 - .L_24)
	.align		4
.L_24:
        /*0028*/ 	.word	index@($__internal_0_$__cuda_sm10x_tcgen05_guardrail_trap_col_being_dealloced_not_returned_by_alloc)
        /*002c*/ 	.word	0x00000000


	//----- nvinfo : EIATTR_FRAME_SIZE
	.align		4
.L_25:
        /*0030*/ 	.byte	0x04, 0x11
        /*0032*/ 	.short	(.L_27 - .L_26)
	.align		4
.L_26:
        /*0034*/ 	.word	index@(_ZN7cutlass13device_kernelINS_4gemm6kernel13GemmUniversalIN4cute5tupleIJiiiiEEENS1_10collective13CollectiveMmaINS1_35MainloopSm100TmaUmmaWarpSpecializedILi3ELi2ELi2ENS5_IJNS4_1CILi2EEENSA_ILi1EEESC_EEEEENS5_IJNSA_ILi256EEESF_NSA_ILi32EEEEEENS_6half_tENS5_IJlSC_lEEESI_SJ_NS4_8TiledMMAINS4_8MMA_AtomIJNS4_26SM100_MMA_F16BF16_2x1SM_SSISI_SI_fLi256ELi256ELNS4_4UMMA5MajorE0ELSO_0ELNSN_7ScaleInE0ELSP_0EEEEEENS4_6LayoutINS5_IJSC_SC_SC_EEENS5_IJNSA_ILi0EEESU_SU_EEEEENS5_IJNS4_10UnderscoreESX_SX_EEEEENS4_18SM100_TMA_2SM_LOADENS4_14ComposedLayoutINS4_7SwizzleILi2ELi4ELi3EEENS4_18smem_ptr_flag_bitsILi16EEENSS_INS5_IJNSA_ILi8EEESG_EEENS5_IJSG_SC_EEEEEEEvNS4_8identityES10_S1A_vS1B_EENS_8epilogue10collective18CollectiveEpilogueINS1D_23Sm100TmaWarpSpecializedILi4ELi2ELi64ELb1ELb0EEEJNS5_IJNSA_ILi128EEESF_SG_EEENS5_IJNSS_IS1I_SC_EENSS_INSA_ILi64EEESC_EEEEESI_SJ_SI_SJ_NS1D_6fusion15FusionCallbacksIS1H_NS1O_17LinearCombinationISI_fSI_fLNS_15FloatRoundStyleE2EEES1J_S1N_JEEENS4_5SM1004TMEM4LOAD26SM100_TMEM_LOAD_32dp32b64xENS4_13SM90_TMA_LOADENS11_INS12_ILi3ELi4ELi3EEES15_NSS_INS5_IJS16_S1L_EEENS5_IJS1L_SC_EEEEEEENS4_39AutoVectorizingCopyWithAssumedAlignmentILi128EEENS4_14SM90_TMA_STOREES23_S25_S25_EEEvvEEEEvNT_6ParamsE)
        /*0038*/ 	.word	0x00000000


	//----- nvinfo : EIATTR_MIN_STACK_SIZE
	.align		4
.L_27:
        /*003c*/ 	.byte	0x04, 0x12
        /*003e*/ 	.short	(.L_29 - .L_28)
	.align		4
.L_28:
        /*0040*/ 	.word	index@(_ZN7cutlass13device_kernelINS_4gemm6kernel13GemmUniversalIN4cute5tupleIJiiiiEEENS1_10collective13CollectiveMmaINS1_35MainloopSm100TmaUmmaWarpSpecializedILi3ELi2ELi2ENS5_IJNS4_1CILi2EEENSA_ILi1EEESC_EEEEENS5_IJNSA_ILi256EEESF_NSA_ILi32EEEEEENS_6half_tENS5_IJlSC_lEEESI_SJ_NS4_8TiledMMAINS4_8MMA_AtomIJNS4_26SM100_MMA_F16BF16_2x1SM_SSISI_SI_fLi256ELi256ELNS4_4UMMA5MajorE0ELSO_0ELNSN_7ScaleInE0ELSP_0EEEEEENS4_6LayoutINS5_IJSC_SC_SC_EEENS5_IJNSA_ILi0EEESU_SU_EEEEENS5_IJNS4_10UnderscoreESX_SX_EEEEENS4_18SM100_TMA_2SM_LOADENS4_14ComposedLayoutINS4_7SwizzleILi2ELi4ELi3EEENS4_18smem_ptr_flag_bitsILi16EEENSS_INS5_IJNSA_ILi8EEESG_EEENS5_IJSG_SC_EEEEEEEvNS4_8identityES10_S1A_vS1B_EENS_8epilogue10collective18CollectiveEpilogueINS1D_23Sm100TmaWarpSpecializedILi4ELi2ELi64ELb1ELb0EEEJNS5_IJNSA_ILi128EEESF_SG_EEENS5_IJNSS_IS1I_SC_EENSS_INSA_ILi64EEESC_EEEEESI_SJ_SI_SJ_NS1D_6fusion15FusionCallbacksIS1H_NS1O_17LinearCombinationISI_fSI_fLNS_15FloatRoundStyleE2EEES1J_S1N_JEEENS4_5SM1004TMEM4LOAD26SM100_TMEM_LOAD_32dp32b64xENS4_13SM90_TMA_LOADENS11_INS12_ILi3ELi4ELi3EEES15_NSS_INS5_IJS16_S1L_EEENS5_IJS1L_SC_EEEEEEENS4_39AutoVectorizingCopyWithAssumedAlignmentILi128EEENS4_14SM90_TMA_STOREES23_S25_S25_EEEvvEEEEvNT_6ParamsE)
        /*0044*/ 	.word	0x00000000
.L_29:


//--------------------- .nv.compat                --------------------------
	.section	.nv.compat,"",@"SHT_CUDA_COMPAT_INFO"
	.align	4
        /*0000*/ 	.byte	0x02, 0x09, 0x01, 0x00, 0x02, 0x02, 0x02, 0x00, 0x02, 0x05, 0x05, 0x00, 0x03, 0x07, 0x01, 0x01
        /*0010*/ 	.byte	0x02, 0x03, 0x01, 0x00, 0x02, 0x06, 0x01, 0x00, 0x04, 0x0b, 0x08, 0x00, 0x09, 0x00, 0x00, 0x00
        /*0020*/ 	.byte	0x00, 0x00, 0x00, 0x00


//--------------------- .nv.info._ZN7cutlass13device_kernelINS_4gemm6kernel13GemmUniversalIN4cute5tupleIJiiiiEEENS1_10collective13CollectiveMmaINS1_35MainloopSm100TmaUmmaWarpSpecializedILi3ELi2ELi2ENS5_IJNS4_1CILi2EEENSA_ILi1EEESC_EEEEENS5_IJNSA_ILi256EEESF_NSA_ILi32EEEEEENS_6half_tENS5_IJlSC_lEEESI_SJ_NS4_8TiledMMAINS4_8MMA_AtomIJNS4_26SM100_MMA_F16BF16_2x1SM_SSISI_SI_fLi256ELi256ELNS4_4UMMA5MajorE0ELSO_0ELNSN_7ScaleInE0ELSP_0EEEEEENS4_6LayoutINS5_IJSC_SC_SC_EEENS5_IJNSA_ILi0EEESU_SU_EEEEENS5_IJNS4_10UnderscoreESX_SX_EEEEENS4_18SM100_TMA_2SM_LOADENS4_14ComposedLayoutINS4_7SwizzleILi2ELi4ELi3EEENS4_18smem_ptr_flag_bitsILi16EEENSS_INS5_IJNSA_ILi8EEESG_EEENS5_IJSG_SC_EEEEEEEvNS4_8identityES10_S1A_vS1B_EENS_8epilogue10collective18CollectiveEpilogueINS1D_23Sm100TmaWarpSpecializedILi4ELi2ELi64ELb1ELb0EEEJNS5_IJNSA_ILi128EEESF_SG_EEENS5_IJNSS_IS1I_SC_EENSS_INSA_ILi64EEESC_EEEEESI_SJ_SI_SJ_NS1D_6fusion15FusionCallbacksIS1H_NS1O_17LinearCombinationISI_fSI_fLNS_15FloatRoundStyleE2EEES1J_S1N_JEEENS4_5SM1004TMEM4LOAD26SM100_TMEM_LOAD_32dp32b64xENS4_13SM90_TMA_LOADENS11_INS12_ILi3ELi4ELi3EEES15_NSS_INS5_IJS16_S1L_EEENS5_IJS1L_SC_EEEEEEENS4_39AutoVectorizingCopyWithAssumedAlignmentILi128EEENS4_14SM90_TMA_STOREES23_S25_S25_EEEvvEEEEvNT_6ParamsE --------------------------
	.section	.nv.info._ZN7cutlass13device_kernelINS_4gemm6kernel13GemmUniversalIN4cute5tupleIJiiiiEEENS1_10collective13CollectiveMmaINS1_35MainloopSm100TmaUmmaWarpSpecializedILi3ELi2ELi2ENS5_IJNS4_1CILi2EEENSA_ILi1EEESC_EEEEENS5_IJNSA_ILi256EEESF_NSA_ILi32EEEEEENS_6half_tENS5_IJlSC_lEEESI_SJ_NS4_8TiledMMAINS4_8MMA_AtomIJNS4_26SM100_MMA_F16BF16_2x1SM_SSISI_SI_fLi256ELi256ELNS4_4UMMA5MajorE0ELSO_0ELNSN_7ScaleInE0ELSP_0EEEEEENS4_6LayoutINS5_IJSC_SC_SC_EEENS5_IJNSA_ILi0EEESU_SU_EEEEENS5_IJNS4_10UnderscoreESX_SX_EEEEENS4_18SM100_TMA_2SM_LOADENS4_14ComposedLayoutINS4_7SwizzleILi2ELi4ELi3EEENS4_18smem_ptr_flag_bitsILi16EEENSS_INS5_IJNSA_ILi8EEESG_EEENS5_IJSG_SC_EEEEEEEvNS4_8identityES10_S1A_vS1B_EENS_8epilogue10collective18CollectiveEpilogueINS1D_23Sm100TmaWarpSpecializedILi4ELi2ELi64ELb1ELb0EEEJNS5_IJNSA_ILi128EEESF_SG_EEENS5_IJNSS_IS1I_SC_EENSS_INSA_ILi64EEESC_EEEEESI_SJ_SI_SJ_NS1D_6fusion15FusionCallbacksIS1H_NS1O_17LinearCombinationISI_fSI_fLNS_15FloatRoundStyleE2EEES1J_S1N_JEEENS4_5SM1004TMEM4LOAD26SM100_TMEM_LOAD_32dp32b64xENS4_13SM90_TMA_LOADENS11_INS12_ILi3ELi4ELi3EEES15_NSS_INS5_IJS16_S1L_EEENS5_IJS1L_SC_EEEEEEENS4_39AutoVectorizingCopyWithAssumedAlignmentILi128EEENS4_14SM90_TMA_STOREES23_S25_S25_EEEvvEEEEvNT_6ParamsE,"",@"SHT_CUDA_INFO"
	.sectionflags	@""
	.align	4


	//----- nvinfo : EIATTR_CUDA_API_VERSION
	.align		4
        /*0000*/ 	.byte	0x04, 0x37
        /*0002*/ 	.short	(.L_31 - .L_30)
.L_30:
        /*0004*/ 	.word	0x00000082


	//----- nvinfo : EIATTR_KPARAM_INFO
	.align		4
.L_31:
        /*0008*/ 	.byte	0x04, 0x17
        /*000a*/ 	.short	(.L_33 - .L_32)
.L_32:
        /*000c*/ 	.word	0x00000000
        /*0010*/ 	.short	0x0000
        /*0012*/ 	.short	0x0000
        /*0014*/ 	.byte	0x00, 0xf0, 0x01, 0x20


	//----- nvinfo : EIATTR_AT_ENTRY_FRAGMENTS
	.align		4
.L_33:
        /*0018*/ 	.byte	0x04, 0x4f
        /*001a*/ 	.short	(.L_35 - .L_34)


	//   ....[0]....
.L_34:
        /*001c*/ 	.word	0x00000007


	//----- nvinfo : EIATTR_RESERVED_SMEM_USED
	.align		4
.L_35:
        /*0020*/ 	.byte	0x01, 0x41
	.zero		2


	//----- nvinfo : EIATTR_SPARSE_MMA_MASK
	.align		4
        /*0024*/ 	.byte	0x03, 0x50
        /*0026*/ 	.short	0x0000


	//----- nvinfo : EIATTR_TCGEN05_2CTA_USED
	.align		4
        /*0028*/ 	.byte	0x01, 0x52
	.zero		2


	//----- nvinfo : EIATTR_MAXREG_COUNT
	.align		4
        /*002c*/ 	.byte	0x03, 0x1b
        /*002e*/ 	.short	0x00ff


	//----- nvinfo : EIATTR_NUM_BARRIERS
	.align		4
        /*0030*/ 	.byte	0x02, 0x4c
        /*0032*/ 	.byte	0x07
	.zero		1


	//----- nvinfo : EIATTR_EXTERNS
	.align		4
        /*0034*/ 	.byte	0x04, 0x0f
        /*0036*/ 	.short	(.L_37 - .L_36)


	//   ....[0]....
	.align		4
.L_36:
        /*0038*/ 	.word	index@(__assertfail)


	//----- nvinfo : EIATTR_MERCURY_ISA_VERSION
	.align		4
.L_37:
        /*003c*/ 	.byte	0x03, 0x5f
        /*003e*/ 	.short	0x0101


	//----- nvinfo : EIATTR_INT_WARP_WIDE_INSTR_OFFSETS
	.align		4
        /*0040*/ 	.byte	0x04, 0x31
        /*0042*/ 	.short	(.L_39 - .L_38)


	//   ....[0]....
.L_38:
        /*0044*/ 	.word	0x00000cb0


	//   ....[1]....
        /*0048*/ 	.word	0x00000d50


	//   ....[2]....
        /*004c*/ 	.word	0x00002080


	//   ....[3]....
        /*0050*/ 	.word	0x00003cd0


	//   ....[4]....
        /*0054*/ 	.word	0x00003cf0


	//   ....[5]....
        /*0058*/ 	.word	0x00003d20


	//   ....[6]....
        /*005c*/ 	.word	0x00004660


	//   ....[7]....
        /*0060*/ 	.word	0x000046d0


	//   ....[8]....
        /*0064*/ 	.word	0x000047b0


	//   ....[9]....
        /*0068*/ 	.word	0x00004830


	//   ....[10]....
        /*006c*/ 	.word	0x00004940


	//   ....[11]....
        /*0070*/ 	.word	0x000049d0


	//   ....[12]....
        /*0074*/ 	.word	0x00004bb0


	//   ....[13]....
        /*0078*/ 	.word	0x00004d10


	//----- nvinfo : EIATTR_COOP_GROUP_MASK_REGIDS
	.align		4
.L_39:
        /*007c*/ 	.byte	0x04, 0x29
        /*007e*/ 	.short	(.L_41 - .L_40)


	//   ....[0]....
.L_40:
        /*0080*/ 	.word	0xffffffff


	//   ....[1]....
        /*0084*/ 	.word	0xffffffff


	//   ....[2]....
        /*0088*/ 	.word	0xffffffff


	//   ....[3]....
        /*008c*/ 	.word	0xffffffff


	//   ....[4]....
        /*0090*/ 	.word	0xffffffff


	//   ....[5]....
        /*0094*/ 	.word	0xffffffff


	//   ....[6]....
        /*0098*/ 	.word	0xffffffff


	//   ....[7]....
        /*009c*/ 	.word	0xffffffff


	//   ....[8]....
        /*00a0*/ 	.word	0xffffffff


	//   ....[9]....
        /*00a4*/ 	.word	0xffffffff


	//   ....[10]....
        /*00a8*/ 	.word	0xffffffff


	//   ....[11]....
        /*00ac*/ 	.word	0xffffffff


	//   ....[12]....
        /*00b0*/ 	.word	0xffffffff


	//   ....[13]....
        /*00b4*/ 	.word	0xffffffff


	//----- nvinfo : EIATTR_COOP_GROUP_INSTR_OFFSETS
	.align		4
.L_41:
        /*00b8*/ 	.byte	0x04, 0x28
        /*00ba*/ 	.short	(.L_43 - .L_42)


	//   ....[0]....
.L_42:
        /*00bc*/ 	.word	0x000000c0


	//   ....[1]....
        /*00c0*/ 	.word	0x00000500


	//   ....[2]....
        /*00c4*/ 	.word	0x00000660


	//   ....[3]....
        /*00c8*/ 	.word	0x000007f0


	//   ....[4]....
        /*00cc*/ 	.word	0x000008e0


	//   ....[5]....
        /*00d0*/ 	.word	0x00000a40


	//   ....[6]....
        /*00d4*/ 	.word	0x00000b90


	//   ....[7]....
        /*00d8*/ 	.word	0x00000dd0


	//   ....[8]....
        /*00dc*/ 	.word	0x00001f60


	//   ....[9]....
        /*00e0*/ 	.word	0x00002cb0


	//   ....[10]....
        /*00e4*/ 	.word	0x00003180


	//   ....[11]....
        /*00e8*/ 	.word	0x000031b0


	//   ....[12]....
        /*00ec*/ 	.word	0x00003bd0


	//   ....[13]....
        /*00f0*/ 	.word	0x00003de0


	//----- nvinfo : EIATTR_VRC_CTA_INIT_COUNT
	.align		4
.L_43:
        /*00f4*/ 	.byte	0x02, 0x4a
        /*00f6*/ 	.byte	0x80
	.zero		1


	//----- nvinfo : EIATTR_SYSCALL_OFFSETS
	.align		4
        /*00f8*/ 	.byte	0x04, 0x46
        /*00fa*/ 	.short	(.L_45 - .L_44)


	//   ....[0]....
.L_44:
        /*00fc*/ 	.word	0x000057c0


	//   ....[1]....
        /*0100*/ 	.word	0x000058b0


	//   ....[2]....
        /*0104*/ 	.word	0x00006220


	//   ....[3]....
        /*0108*/ 	.word	0x000076e0


	//   ....[4]....
        /*010c*/ 	.word	0x00008b00


	//   ....[5]....
        /*0110*/ 	.word	0x00009f10


	//----- nvinfo : EIATTR_MBARRIER_INSTR_OFFSETS
	.align		4
.L_45:
        /*0114*/ 	.byte	0x04, 0x39
        /*0116*/ 	.short	(.L_47 - .L_46)


	//   ....[0]....
.L_46:
        /*0118*/ 	.word	0x000005f0
        /*011c*/ 	.word	0x000000ff
        /*0120*/ 	.word	0x00000000
        /*0124*/ 	.short	0x0100
        /*0126*/ 	.byte	0x08
	.zero		1


	//   ....[1]....
        /*0128*/ 	.word	0x00000600
        /*012c*/ 	.word	0x000000ff
        /*0130*/ 	.word	0x00000018
        /*0134*/ 	.short	0x0100
        /*0136*/ 	.byte	0x08
	.zero		1


	//   ....[2]....
        /*0138*/ 	.word	0x00000610
        /*013c*/ 	.word	0x000000ff
        /*0140*/ 	.word	0x00000008
        /*0144*/ 	.short	0x0100
        /*0146*/ 	.byte	0x08
	.zero		1


	//   ....[3]....
        /*0148*/ 	.word	0x00000620
        /*014c*/ 	.word	0x000000ff
        /*0150*/ 	.word	0x00000020
        /*0154*/ 	.short	0x0100
        /*0156*/ 	.byte	0x08
	.zero		1


	//   ....[4]....
        /*0158*/ 	.word	0x00000630
        /*015c*/ 	.word	0x000000ff
        /*0160*/ 	.word	0x00000010
        /*0164*/ 	.short	0x0100
        /*0166*/ 	.byte	0x08
	.zero		1


	//   ....[5]....
        /*0168*/ 	.word	0x00000640
        /*016c*/ 	.word	0x000000ff
        /*0170*/ 	.word	0x00000028
        /*0174*/ 	.short	0x0100
        /*0176*/ 	.byte	0x08
	.zero		1


	//   ....[6]....
        /*0178*/ 	.word	0x00000760
        /*017c*/ 	.word	0x000000ff
        /*0180*/ 	.word	0x00000030
        /*0184*/ 	.short	0x0100
        /*0186*/ 	.byte	0x09
	.zero		1


	//   ....[7]....
        /*0188*/ 	.word	0x00000770
        /*018c*/ 	.word	0x000000ff
        /*0190*/ 	.word	0x00000050
        /*0194*/ 	.short	0x0100
        /*0196*/ 	.byte	0x09
	.zero		1


	//   ....[8]....
        /*0198*/ 	.word	0x00000780
        /*019c*/ 	.word	0x000000ff
        /*01a0*/ 	.word	0x00000038
        /*01a4*/ 	.short	0x0100
        /*01a6*/ 	.byte	0x09
	.zero		1


	//   ....[9]....
        /*01a8*/ 	.word	0x00000790
        /*01ac*/ 	.word	0x000000ff
        /*01b0*/ 	.word	0x00000058
        /*01b4*/ 	.short	0x0100
        /*01b6*/ 	.byte	0x09
	.zero		1


	//   ....[10]....
        /*01b8*/ 	.word	0x000007a0
        /*01bc*/ 	.word	0x000000ff
        /*01c0*/ 	.word	0x00000040
        /*01c4*/ 	.short	0x0100
        /*01c6*/ 	.byte	0x09
	.zero		1


	//   ....[11]....
        /*01c8*/ 	.word	0x000007b0
        /*01cc*/ 	.word	0x000000ff
        /*01d0*/ 	.word	0x00000060
        /*01d4*/ 	.short	0x0100
        /*01d6*/ 	.byte	0x09
	.zero		1


	//   ....[12]....
        /*01d8*/ 	.word	0x000007c0
        /*01dc*/ 	.word	0x000000ff
        /*01e0*/ 	.word	0x00000048
        /*01e4*/ 	.short	0x0100
        /*01e6*/ 	.byte	0x09
	.zero		1


	//   ....[13]....
        /*01e8*/ 	.word	0x000007d0
        /*01ec*/ 	.word	0x000000ff
        /*01f0*/ 	.word	0x00000068
        /*01f4*/ 	.short	0x0100
        /*01f6*/ 	.byte	0x09
	.zero		1


	//   ....[14]....
        /*01f8*/ 	.word	0x000008b0
        /*01fc*/ 	.word	0x000000ff
        /*0200*/ 	.word	0x00000070
        /*0204*/ 	.short	0x0100
        /*0206*/ 	.byte	0x08
	.zero		1


	//   ....[15]....
        /*0208*/ 	.word	0x000008c0
        /*020c*/ 	.word	0x000000ff
        /*0210*/ 	.word	0x00000078
        /*0214*/ 	.short	0x0100
        /*0216*/ 	.byte	0x08
	.zero		1


	//   ....[16]....
        /*0218*/ 	.word	0x000009f0
        /*021c*/ 	.word	0x000000ff
        /*0220*/ 	.word	0x00000080
        /*0224*/ 	.short	0x0100
        /*0226*/ 	.byte	0x08
	.zero		1


	//   ....[17]....
        /*0228*/ 	.word	0x00000a00
        /*022c*/ 	.word	0x000000ff
        /*0230*/ 	.word	0x00000090
        /*0234*/ 	.short	0x0100
        /*0236*/ 	.byte	0x08
	.zero		1


	//   ....[18]....
        /*0238*/ 	.word	0x00000a10
        /*023c*/ 	.word	0x000000ff
        /*0240*/ 	.word	0x00000088
        /*0244*/ 	.short	0x0100
        /*0246*/ 	.byte	0x08
	.zero		1


	//   ....[19]....
        /*0248*/ 	.word	0x00000a20
        /*024c*/ 	.word	0x000000ff
        /*0250*/ 	.word	0x00000098
        /*0254*/ 	.short	0x0100
        /*0256*/ 	.byte	0x08
	.zero		1


	//   ....[20]....
        /*0258*/ 	.word	0x00000b40
        /*025c*/ 	.word	0x000000ff
        /*0260*/ 	.word	0x000000a0
        /*0264*/ 	.short	0x0100
        /*0266*/ 	.byte	0x09
	.zero		1


	//   ....[21]....
        /*0268*/ 	.word	0x00000b50
        /*026c*/ 	.word	0x000000ff
        /*0270*/ 	.word	0x000000b0
        /*0274*/ 	.short	0x0100
        /*0276*/ 	.byte	0x09
	.zero		1


	//   ....[22]....
        /*0278*/ 	.word	0x00000b60
        /*027c*/ 	.word	0x000000ff
        /*0280*/ 	.word	0x000000a8
        /*0284*/ 	.short	0x0100
        /*0286*/ 	.byte	0x09
	.zero		1


	//   ....[23]....
        /*0288*/ 	.word	0x00000b70
        /*028c*/ 	.word	0x000000ff
        /*0290*/ 	.word	0x000000b8
        /*0294*/ 	.short	0x0100
        /*0296*/ 	.byte	0x09
	.zero		1


	//   ....[24]....
        /*0298*/ 	.word	0x00000c60
        /*029c*/ 	.word	0x000000ff
        /*02a0*/ 	.word	0x000000c0
        /*02a4*/ 	.short	0x0100
        /*02a6*/ 	.byte	0x08
	.zero		1


	//   ....[25]....
        /*02a8*/ 	.word	0x00000c70
        /*02ac*/ 	.word	0x000000ff
        /*02b0*/ 	.word	0x000000d0
        /*02b4*/ 	.short	0x0100
        /*02b6*/ 	.byte	0x08
	.zero		1


	//   ....[26]....
        /*02b8*/ 	.word	0x00000c80
        /*02bc*/ 	.word	0x000000ff
        /*02c0*/ 	.word	0x000000c8
        /*02c4*/ 	.short	0x0100
        /*02c6*/ 	.byte	0x08
	.zero		1


	//   ....[27]....
        /*02c8*/ 	.word	0x00000c90
        /*02cc*/ 	.word	0x000000ff
        /*02d0*/ 	.word	0x000000d8
        /*02d4*/ 	.short	0x0100
        /*02d6*/ 	.byte	0x08
	.zero		1


	//   ....[28]....
        /*02d8*/ 	.word	0x00000d80
        /*02dc*/ 	.word	0x000000ff
        /*02e0*/ 	.word	0x000000e0
        /*02e4*/ 	.short	0x0100
        /*02e6*/ 	.byte	0x07
	.zero		1


	//   ....[29]....
        /*02e8*/ 	.word	0x00001790
        /*02ec*/ 	.word	0x00000003
        /*02f0*/ 	.word	0x000000d0
        /*02f4*/ 	.short	0x010a
        /*02f6*/ 	.byte	0xff
	.zero		1


	//   ....[30]....
        /*02f8*/ 	.word	0x000017c0
        /*02fc*/ 	.word	0x00000003
        /*0300*/ 	.word	0x000000c0
        /*0304*/ 	.short	0x0101
        /*0306*/ 	.byte	0xff
	.zero		1


	//   ....[31]....
        /*0308*/ 	.word	0x000018c0
        /*030c*/ 	.word	0x000000ff
        /*0310*/ 	.word	0x00000018
        /*0314*/ 	.short	0x010a
        /*0316*/ 	.byte	0x08
	.zero		1


	//   ....[32]....
        /*0318*/ 	.word	0x00001980
        /*031c*/ 	.word	0x000000ff
        /*0320*/ 	.word	0x00000018
        /*0324*/ 	.short	0x010a
        /*0326*/ 	.byte	0x21
	.zero		1


	//   ....[33]....
        /*0328*/ 	.word	0x00001b40
        /*032c*/ 	.word	0x000000ff
        /*0330*/ 	.word	0x00000018
        /*0334*/ 	.short	0x010a
        /*0336*/ 	.byte	0x08
	.zero		1


	//   ....[34]....
        /*0338*/ 	.word	0x00001c20
        /*033c*/ 	.word	0x000000ff
        /*0340*/ 	.word	0x00000078
        /*0344*/ 	.short	0x0101
        /*0346*/ 	.byte	0x06
	.zero		1


	//   ....[35]....
        /*0348*/ 	.word	0x00001c40
        /*034c*/ 	.word	0x000000ff
        /*0350*/ 	.word	0x00000018
        /*0354*/ 	.short	0x010a
        /*0356*/ 	.byte	0x08
	.zero		1


	//   ....[36]....
        /*0358*/ 	.word	0x00001cc0
        /*035c*/ 	.word	0x000000ff
        /*0360*/ 	.word	0x00000018
        /*0364*/ 	.short	0x010a
        /*0366*/ 	.byte	0x11
	.zero		1


	//   ....[37]....
        /*0368*/ 	.word	0x00001e50
        /*036c*/ 	.word	0x000000ff
        /*0370*/ 	.word	0x00000018
        /*0374*/ 	.short	0x010a
        /*0376*/ 	.byte	0x08
	.zero		1


	//   ....[38]....
        /*0378*/ 	.word	0x00001f90
        /*037c*/ 	.word	0x00000002
        /*0380*/ 	.word	0x00000080
        /*0384*/ 	.short	0x010a
        /*0386*/ 	.byte	0xff
	.zero		1


	//   ....[39]....
        /*0388*/ 	.word	0x00002050
        /*038c*/ 	.word	0x00000002
        /*0390*/ 	.word	0x00000000
        /*0394*/ 	.short	0x0101
        /*0396*/ 	.byte	0xff
	.zero		1


	//   ....[40]....
        /*0398*/ 	.word	0x000025b0
        /*039c*/ 	.word	0x000000ff
        /*03a0*/ 	.word	0x00000000
        /*03a4*/ 	.short	0x010a
        /*03a6*/ 	.byte	0x04
	.zero		1


	//   ....[41]....
        /*03a8*/ 	.word	0x00002640
        /*03ac*/ 	.word	0x000000ff
        /*03b0*/ 	.word	0x00000000
        /*03b4*/ 	.short	0x010a
        /*03b6*/ 	.byte	0x04
	.zero		1


	//   ....[42]....
        /*03b8*/ 	.word	0x000026e0
        /*03bc*/ 	.word	0x00000000
        /*03c0*/ 	.word	0x00000000
        /*03c4*/ 	.short	0x010a
        /*03c6*/ 	.byte	0xff
	.zero		1


	//   ....[43]....
        /*03c8*/ 	.word	0x00002810
        /*03cc*/ 	.word	0x00000000
        /*03d0*/ 	.word	0x000000c0
        /*03d4*/ 	.short	0x010a
        /*03d6*/ 	.byte	0xff
	.zero		1


	//   ....[44]....
        /*03d8*/ 	.word	0x00002880
        /*03dc*/ 	.word	0x00000004
        /*03e0*/ 	.word	0x00000000
        /*03e4*/ 	.short	0x0101
        /*03e6*/ 	.byte	0xff
	.zero		1


	//   ....[45]....
        /*03e8*/ 	.word	0x000028a0
        /*03ec*/ 	.word	0x000000ff
        /*03f0*/ 	.word	0x00000090
        /*03f4*/ 	.short	0x010a
        /*03f6*/ 	.byte	0x05
	.zero		1


	//   ....[46]....
        /*03f8*/ 	.word	0x000029c0
        /*03fc*/ 	.word	0x00000000
        /*0400*/ 	.word	0x00000080
        /*0404*/ 	.short	0x010a
        /*0406*/ 	.byte	0xff
	.zero		1


	//   ....[47]....
        /*0408*/ 	.word	0x00002ac0
        /*040c*/ 	.word	0x00000000
        /*0410*/ 	.word	0x00000000
        /*0414*/ 	.short	0x0101
        /*0416*/ 	.byte	0xff
	.zero		1


	//   ....[48]....
        /*0418*/ 	.word	0x00002b50
        /*041c*/ 	.word	0x000000ff
        /*0420*/ 	.word	0x00000090
        /*0424*/ 	.short	0x0106
        /*0426*/ 	.byte	0x05
	.zero		1


	//   ....[49]....
        /*0428*/ 	.word	0x00002b70
        /*042c*/ 	.word	0x000000ff
        /*0430*/ 	.word	0x00000090
        /*0434*/ 	.short	0x010a
        /*0436*/ 	.byte	0x05
	.zero		1


	//   ....[50]....
        /*0438*/ 	.word	0x00002c00
        /*043c*/ 	.word	0x000000ff
        /*0440*/ 	.word	0x00000090
        /*0444*/ 	.short	0x0106
        /*0446*/ 	.byte	0x04
	.zero		1


	//   ....[51]....
        /*0448*/ 	.word	0x00002c40
        /*044c*/ 	.word	0x00000000
        /*0450*/ 	.word	0x00000090
        /*0454*/ 	.short	0x010a
        /*0456*/ 	.byte	0xff
	.zero		1


	//   ....[52]....
        /*0458*/ 	.word	0x00002e80
        /*045c*/ 	.word	0x000000ff
        /*0460*/ 	.word	0x00000008
        /*0464*/ 	.short	0x010a
        /*0466*/ 	.byte	0x06
	.zero		1


	//   ....[53]....
        /*0468*/ 	.word	0x00002ea0
        /*046c*/ 	.word	0x000000ff
        /*0470*/ 	.word	0x00000008
        /*0474*/ 	.short	0x010a
        /*0476*/ 	.byte	0x06
	.zero		1


	//   ....[54]....
        /*0478*/ 	.word	0x00003030
        /*047c*/ 	.word	0x000000ff
        /*0480*/ 	.word	0x00000008
        /*0484*/ 	.short	0x010a
        /*0486*/ 	.byte	0x06
	.zero		1


	//   ....[55]....
        /*0488*/ 	.word	0x00003050
        /*048c*/ 	.word	0x000000ff
        /*0490*/ 	.word	0x00000008
        /*0494*/ 	.short	0x010a
        /*0496*/ 	.byte	0x06
	.zero		1


	//   ....[56]....
        /*0498*/ 	.word	0x00003110
        /*049c*/ 	.word	0x000000ff
        /*04a0*/ 	.word	0x00000000
        /*04a4*/ 	.short	0x0101
        /*04a6*/ 	.byte	0x07
	.zero		1


	//   ....[57]....
        /*04a8*/ 	.word	0x00003410
        /*04ac*/ 	.word	0x00000000
        /*04b0*/ 	.word	0x00000080
        /*04b4*/ 	.short	0x010a
        /*04b6*/ 	.byte	0xff
	.zero		1


	//   ....[58]....
        /*04b8*/ 	.word	0x000034d0
        /*04bc*/ 	.word	0x00000000
        /*04c0*/ 	.word	0x00000000
        /*04c4*/ 	.short	0x0101
        /*04c6*/ 	.byte	0xff
	.zero		1


	//   ....[59]....
        /*04c8*/ 	.word	0x00003590
        /*04cc*/ 	.word	0x000000ff
        /*04d0*/ 	.word	0x00000000
        /*04d4*/ 	.short	0x010a
        /*04d6*/ 	.byte	0x06
	.zero		1


	//   ....[60]....
        /*04d8*/ 	.word	0x000035a0
        /*04dc*/ 	.word	0x000000ff
        /*04e0*/ 	.word	0x000000b0
        /*04e4*/ 	.short	0x010a
        /*04e6*/ 	.byte	0x0a
	.zero		1


	//   ....[61]....
        /*04e8*/ 	.word	0x00003650
        /*04ec*/ 	.word	0x000000ff
        /*04f0*/ 	.word	0x00000000
        /*04f4*/ 	.short	0x010a
        /*04f6*/ 	.byte	0x09
	.zero		1


	//   ....[62]....
        /*04f8*/ 	.word	0x00003790
        /*04fc*/ 	.word	0x000000ff
        /*0500*/ 	.word	0x00000000
        /*0504*/ 	.short	0x010a
        /*0506*/ 	.byte	0x06
	.zero		1


	//   ....[63]....
        /*0508*/ 	.word	0x000039e0
        /*050c*/ 	.word	0x000000ff
        /*0510*/ 	.word	0x00000000
        /*0514*/ 	.short	0x010a
        /*0516*/ 	.byte	0x05
	.zero		1


	//   ....[64]....
        /*0518*/ 	.word	0x00003a80
        /*051c*/ 	.word	0x00000000
        /*0520*/ 	.word	0x00000000
        /*0524*/ 	.short	0x010a
        /*0526*/ 	.byte	0xff
	.zero		1


	//   ....[65]....
        /*0528*/ 	.word	0x00003ac0
        /*052c*/ 	.word	0x00000000
        /*0530*/ 	.word	0x00000000
        /*0534*/ 	.short	0x010a
        /*0536*/ 	.byte	0xff
	.zero		1


	//   ....[66]....
        /*0538*/ 	.word	0x00003b30
        /*053c*/ 	.word	0x000000ff
        /*0540*/ 	.word	0x00000000
        /*0544*/ 	.short	0x0101
        /*0546*/ 	.byte	0x05
	.zero		1


	//   ....[67]....
        /*0548*/ 	.word	0x00003b70
        /*054c*/ 	.word	0x000000ff
        /*0550*/ 	.word	0x000000e0
        /*0554*/ 	.short	0x010a
        /*0556*/ 	.byte	0x08
	.zero		1


	//   ....[68]....
        /*0558*/ 	.word	0x00003bc0
        /*055c*/ 	.word	0x000000ff
        /*0560*/ 	.word	0x00000000
        /*0564*/ 	.short	0x0101
        /*0566*/ 	.byte	0x05
	.zero		1


	//   ....[69]....
        /*0568*/ 	.word	0x00004010
        /*056c*/ 	.word	0x00000000
        /*0570*/ 	.word	0x00000080
        /*0574*/ 	.short	0x010a
        /*0576*/ 	.byte	0xff
	.zero		1


	//   ....[70]....
        /*0578*/ 	.word	0x000040d0
        /*057c*/ 	.word	0x00000000
        /*0580*/ 	.word	0x00000000
        /*0584*/ 	.short	0x0101
        /*0586*/ 	.byte	0xff
	.zero		1


	//   ....[71]....
        /*0588*/ 	.word	0x000043f0
        /*058c*/ 	.word	0x000000ff
        /*0590*/ 	.word	0x00000078
        /*0594*/ 	.short	0x010a
        /*0596*/ 	.byte	0x07
	.zero		1


	//   ....[72]....
        /*0598*/ 	.word	0x000045e0
        /*059c*/ 	.word	0x000000ff
        /*05a0*/ 	.word	0x00000050
        /*05a4*/ 	.short	0x010a
        /*05a6*/ 	.byte	0x07
	.zero		1


	//   ....[73]....
        /*05a8*/ 	.word	0x00004750
        /*05ac*/ 	.word	0x000000ff
        /*05b0*/ 	.word	0x00000030
        /*05b4*/ 	.short	0x010b
        /*05b6*/ 	.byte	0x07
	.zero		1


	//   ....[74]....
        /*05b8*/ 	.word	0x00004760
        /*05bc*/ 	.word	0x000000ff
        /*05c0*/ 	.word	0x00000000
        /*05c4*/ 	.short	0x0101
        /*05c6*/ 	.byte	0x08
	.zero		1


	//   ....[75]....
        /*05c8*/ 	.word	0x00004780
        /*05cc*/ 	.word	0x000000ff
        /*05d0*/ 	.word	0x00000058
        /*05d4*/ 	.short	0x010a
        /*05d6*/ 	.byte	0x07
	.zero		1


	//   ....[76]....
        /*05d8*/ 	.word	0x000048e0
        /*05dc*/ 	.word	0x000000ff
        /*05e0*/ 	.word	0x00000038
        /*05e4*/ 	.short	0x010b
        /*05e6*/ 	.byte	0x07
	.zero		1


	//   ....[77]....
        /*05e8*/ 	.word	0x000048f0
        /*05ec*/ 	.word	0x000000ff
        /*05f0*/ 	.word	0x00000000
        /*05f4*/ 	.short	0x0101
        /*05f6*/ 	.byte	0x08
	.zero		1


	//   ....[78]....
        /*05f8*/ 	.word	0x00004900
        /*05fc*/ 	.word	0x000000ff
        /*0600*/ 	.word	0x00000060
        /*0604*/ 	.short	0x010a
        /*0606*/ 	.byte	0x07
	.zero		1


	//   ....[79]....
        /*0608*/ 	.word	0x00004aa0
        /*060c*/ 	.word	0x000000ff
        /*0610*/ 	.word	0x00000040
        /*0614*/ 	.short	0x010b
        /*0616*/ 	.byte	0x07
	.zero		1


	//   ....[80]....
        /*0618*/ 	.word	0x00004b10
        /*061c*/ 	.word	0x000000ff
        /*0620*/ 	.word	0x00000000
        /*0624*/ 	.short	0x0101
        /*0626*/ 	.byte	0x08
	.zero		1


	//   ....[81]....
        /*0628*/ 	.word	0x00004b40
        /*062c*/ 	.word	0x000000ff
        /*0630*/ 	.word	0x00000068
        /*0634*/ 	.short	0x010a
        /*0636*/ 	.byte	0x07
	.zero		1


	//   ....[82]....
        /*0638*/ 	.word	0x00004d50
        /*063c*/ 	.word	0x000000ff
        /*0640*/ 	.word	0x00000048
        /*0644*/ 	.short	0x010b
        /*0646*/ 	.byte	0x07
	.zero		1


	//   ....[83]....
        /*0648*/ 	.word	0x00004d70
        /*064c*/ 	.word	0x000000ff
        /*0650*/ 	.word	0x00000000
        /*0654*/ 	.short	0x0101
        /*0656*/ 	.byte	0x0d
	.zero		1


	//   ....[84]....
        /*0658*/ 	.word	0x00004da0
        /*065c*/ 	.word	0x000000ff
        /*0660*/ 	.word	0x00000050
        /*0664*/ 	.short	0x010a
        /*0666*/ 	.byte	0x07
	.zero		1


	//   ....[85]....
        /*0668*/ 	.word	0x00004dc0
        /*066c*/ 	.word	0x000000ff
        /*0670*/ 	.word	0x00000058
        /*0674*/ 	.short	0x010a
        /*0676*/ 	.byte	0x07
	.zero		1


	//   ....[86]....
        /*0678*/ 	.word	0x00004de0
        /*067c*/ 	.word	0x000000ff
        /*0680*/ 	.word	0x00000060
        /*0684*/ 	.short	0x010a
        /*0686*/ 	.byte	0x07
	.zero		1


	//   ....[87]....
        /*0688*/ 	.word	0x00004e20
        /*068c*/ 	.word	0x00000000
        /*0690*/ 	.word	0x00000068
        /*0694*/ 	.short	0x010a
        /*0696*/ 	.byte	0xff
	.zero		1


	//   ....[88]....
        /*0698*/ 	.word	0x00005180
        /*069c*/ 	.word	0x00000000
        /*06a0*/ 	.word	0x00000080
        /*06a4*/ 	.short	0x010a
        /*06a6*/ 	.byte	0xff
	.zero		1


	//   ....[89]....
        /*06a8*/ 	.word	0x00005290
        /*06ac*/ 	.word	0x00000000
        /*06b0*/ 	.word	0x00000000
        /*06b4*/ 	.short	0x0101
        /*06b6*/ 	.byte	0xff
	.zero		1


	//   ....[90]....
        /*06b8*/ 	.word	0x00005d40
        /*06bc*/ 	.word	0x000000ff
        /*06c0*/ 	.word	0x00000030
        /*06c4*/ 	.short	0x010a
        /*06c6*/ 	.byte	0x30
	.zero		1


	//   ....[91]....
        /*06c8*/ 	.word	0x00005e00
        /*06cc*/ 	.word	0x000000b3
        /*06d0*/ 	.word	0x000000a0
        /*06d4*/ 	.short	0x010a
        /*06d6*/ 	.byte	0xff
	.zero		1


	//   ....[92]....
        /*06d8*/ 	.word	0x00005f30
        /*06dc*/ 	.word	0x000000ff
        /*06e0*/ 	.word	0x00000030
        /*06e4*/ 	.short	0x010a
        /*06e6*/ 	.byte	0x30
	.zero		1


	//   ....[93]....
        /*06e8*/ 	.word	0x00006100
        /*06ec*/ 	.word	0x000000b3
        /*06f0*/ 	.word	0x000000a0
        /*06f4*/ 	.short	0x010a
        /*06f6*/ 	.byte	0xff
	.zero		1


	//   ....[94]....
        /*06f8*/ 	.word	0x00007380
        /*06fc*/ 	.word	0x00000000
        /*0700*/ 	.word	0x00000000
        /*0704*/ 	.short	0x0101
        /*0706*/ 	.byte	0xff
	.zero		1


	//   ....[95]....
        /*0708*/ 	.word	0x00007390
        /*070c*/ 	.word	0x00000003
        /*0710*/ 	.word	0x00000030
        /*0714*/ 	.short	0x010a
        /*0716*/ 	.byte	0xff
	.zero		1


	//   ....[96]....
        /*0718*/ 	.word	0x00007470
        /*071c*/ 	.word	0x00000003
        /*0720*/ 	.word	0x00000030
        /*0724*/ 	.short	0x010a
        /*0726*/ 	.byte	0xff
	.zero		1


	//   ....[97]....
        /*0728*/ 	.word	0x000087a0
        /*072c*/ 	.word	0x00000055
        /*0730*/ 	.word	0x00000000
        /*0734*/ 	.short	0x0101
        /*0736*/ 	.byte	0xff
	.zero		1


	//   ....[98]....
        /*0738*/ 	.word	0x000087c0
        /*073c*/ 	.word	0x00000000
        /*0740*/ 	.word	0x00000030
        /*0744*/ 	.short	0x010a
        /*0746*/ 	.byte	0xff
	.zero		1


	//   ....[99]....
        /*0748*/ 	.word	0x00008890
        /*074c*/ 	.word	0x00000000
        /*0750*/ 	.word	0x00000030
        /*0754*/ 	.short	0x010a
        /*0756*/ 	.byte	0xff
	.zero		1


	//   ....[100]....
        /*0758*/ 	.word	0x00009bc0
        /*075c*/ 	.word	0x00000054
        /*0760*/ 	.word	0x00000000
        /*0764*/ 	.short	0x0101
        /*0766*/ 	.byte	0xff
	.zero		1


	//   ....[101]....
        /*0768*/ 	.word	0x00009be0
        /*076c*/ 	.word	0x00000003
        /*0770*/ 	.word	0x00000030
        /*0774*/ 	.short	0x010a
        /*0776*/ 	.byte	0xff
	.zero		1


	//   ....[102]....
        /*0778*/ 	.word	0x00009cb0
        /*077c*/ 	.word	0x00000003
        /*0780*/ 	.word	0x00000030
        /*0784*/ 	.short	0x010a
        /*0786*/ 	.byte	0xff
	.zero		1


	//   ....[103]....
        /*0788*/ 	.word	0x0000a000
        /*078c*/ 	.word	0x000000b3
        /*0790*/ 	.word	0x00000000
        /*0794*/ 	.short	0x0101
        /*0796*/ 	.byte	0xff
	.zero		1


	//   ....[104]....
        /*0798*/ 	.word	0x0000b020
        /*079c*/ 	.word	0x00000000
        /*07a0*/ 	.word	0x00000000
        /*07a4*/ 	.short	0x0101
        /*07a6*/ 	.byte	0xff
	.zero		1


	//   ....[105]....
        /*07a8*/ 	.word	0x0000b290
        /*07ac*/ 	.word	0x000000ff
        /*07b0*/ 	.word	0x00000000
        /*07b4*/ 	.short	0x0101
        /*07b6*/ 	.byte	0x04
	.zero		1


	//   ....[106]....
        /*07b8*/ 	.word	0x0000b2b0
        /*07bc*/ 	.word	0x00000003
        /*07c0*/ 	.word	0x000000d0
        /*07c4*/ 	.short	0x010a
        /*07c6*/ 	.byte	0xff
	.zero		1


	//   ....[107]....
        /*07c8*/ 	.word	0x0000b310
        /*07cc*/ 	.word	0x00000002
        /*07d0*/ 	.word	0x00000018
        /*07d4*/ 	.short	0x010a
        /*07d6*/ 	.byte	0xff
	.zero		1


	//   ....[108]....
        /*07d8*/ 	.word	0x0000b370
        /*07dc*/ 	.word	0x00000002
        /*07e0*/ 	.word	0x00000018
        /*07e4*/ 	.short	0x010a
        /*07e6*/ 	.byte	0xff
	.zero		1


	//   ....[109]....
        /*07e8*/ 	.word	0x0000b3c0
        /*07ec*/ 	.word	0x00000002
        /*07f0*/ 	.word	0x00000080
        /*07f4*/ 	.short	0x010a
        /*07f6*/ 	.byte	0xff
	.zero		1


	//   ....[110]....
        /*07f8*/ 	.word	0x0000b420
        /*07fc*/ 	.word	0x00000000
        /*0800*/ 	.word	0x00000000
        /*0804*/ 	.short	0x010a
        /*0806*/ 	.byte	0xff
	.zero		1


	//   ....[111]....
        /*0808*/ 	.word	0x0000b480
        /*080c*/ 	.word	0x00000000
        /*0810*/ 	.word	0x00000000
        /*0814*/ 	.short	0x010a
        /*0816*/ 	.byte	0xff
	.zero		1


	//   ....[112]....
        /*0818*/ 	.word	0x0000b4d0
        /*081c*/ 	.word	0x00000000
        /*0820*/ 	.word	0x000000c0
        /*0824*/ 	.short	0x010a
        /*0826*/ 	.byte	0xff
	.zero		1


	//   ....[113]....
        /*0828*/ 	.word	0x0000b530
        /*082c*/ 	.word	0x00000000
        /*0830*/ 	.word	0x00000090
        /*0834*/ 	.short	0x010a
        /*0836*/ 	.byte	0xff
	.zero		1


	//   ....[114]....
        /*0838*/ 	.word	0x0000b580
        /*083c*/ 	.word	0x00000000
        /*0840*/ 	.word	0x00000080
        /*0844*/ 	.short	0x010a
        /*0846*/ 	.byte	0xff
	.zero		1


	//   ....[115]....
        /*0848*/ 	.word	0x0000b5e0
        /*084c*/ 	.word	0x00000000
        /*0850*/ 	.word	0x00000090
        /*0854*/ 	.short	0x010a
        /*0856*/ 	.byte	0xff
	.zero		1


	//   ....[116]....
        /*0858*/ 	.word	0x0000b640
        /*085c*/ 	.word	0x00000004
        /*0860*/ 	.word	0x00000008
        /*0864*/ 	.short	0x010a
        /*0866*/ 	.byte	0xff
	.zero		1


	//   ....[117]....
        /*0868*/ 	.word	0x0000b720
        /*086c*/ 	.word	0x00000002
        /*0870*/ 	.word	0x00000008
        /*0874*/ 	.short	0x010a
        /*0876*/ 	.byte	0xff
	.zero		1


	//   ....[118]....
        /*0878*/ 	.word	0x0000b770
        /*087c*/ 	.word	0x00000000
        /*0880*/ 	.word	0x00000080
        /*0884*/ 	.short	0x010a
        /*0886*/ 	.byte	0xff
	.zero		1


	//   ....[119]....
        /*0888*/ 	.word	0x0000b7d0
        /*088c*/ 	.word	0x00000000
        /*0890*/ 	.word	0x000000b0
        /*0894*/ 	.short	0x010a
        /*0896*/ 	.byte	0xff
	.zero		1


	//   ....[120]....
        /*0898*/ 	.word	0x0000b830
        /*089c*/ 	.word	0x00000000
        /*08a0*/ 	.word	0x00000000
        /*08a4*/ 	.short	0x010a
        /*08a6*/ 	.byte	0xff
	.zero		1


	//   ....[121]....
        /*08a8*/ 	.word	0x0000b890
        /*08ac*/ 	.word	0x00000000
        /*08b0*/ 	.word	0x00000000
        /*08b4*/ 	.short	0x010a
        /*08b6*/ 	.byte	0xff
	.zero		1


	//   ....[122]....
        /*08b8*/ 	.word	0x0000b8f0
        /*08bc*/ 	.word	0x00000000
        /*08c0*/ 	.word	0x000000e0
        /*08c4*/ 	.short	0x010a
        /*08c6*/ 	.byte	0xff
	.zero		1


	//   ....[123]....
        /*08c8*/ 	.word	0x0000b940
        /*08cc*/ 	.word	0x00000000
        /*08d0*/ 	.word	0x00000080
        /*08d4*/ 	.short	0x010a
        /*08d6*/ 	.byte	0xff
	.zero		1


	//   ....[124]....
        /*08d8*/ 	.word	0x0000b9a0
        /*08dc*/ 	.word	0x00000000
        /*08e0*/ 	.word	0x00000078
        /*08e4*/ 	.short	0x010a
        /*08e6*/ 	.byte	0xff
	.zero		1


	//   ....[125]....
        /*08e8*/ 	.word	0x0000ba00
        /*08ec*/ 	.word	0x00000003
        /*08f0*/ 	.word	0x00000050
        /*08f4*/ 	.short	0x010a
        /*08f6*/ 	.byte	0xff
	.zero		1


	//   ....[126]....
        /*08f8*/ 	.word	0x0000ba60
        /*08fc*/ 	.word	0x00000003
        /*0900*/ 	.word	0x00000058
        /*0904*/ 	.short	0x010a
        /*0906*/ 	.byte	0xff
	.zero		1


	//   ....[127]....
        /*0908*/ 	.word	0x0000bac0
        /*090c*/ 	.word	0x00000003
        /*0910*/ 	.word	0x00000060
        /*0914*/ 	.short	0x010a
        /*0916*/ 	.byte	0xff
	.zero		1


	//   ....[128]....
        /*0918*/ 	.word	0x0000bb20
        /*091c*/ 	.word	0x00000003
        /*0920*/ 	.word	0x00000068
        /*0924*/ 	.short	0x010a
        /*0926*/ 	.byte	0xff
	.zero		1


	//   ....[129]....
        /*0928*/ 	.word	0x0000bb80
        /*092c*/ 	.word	0x00000000
        /*0930*/ 	.word	0x00000050
        /*0934*/ 	.short	0x010a
        /*0936*/ 	.byte	0xff
	.zero		1


	//   ....[130]....
        /*0938*/ 	.word	0x0000bbe0
        /*093c*/ 	.word	0x00000000
        /*0940*/ 	.word	0x00000058
        /*0944*/ 	.short	0x010a
        /*0946*/ 	.byte	0xff
	.zero		1


	//   ....[131]....
        /*0948*/ 	.word	0x0000bc40
        /*094c*/ 	.word	0x00000000
        /*0950*/ 	.word	0x00000060
        /*0954*/ 	.short	0x010a
        /*0956*/ 	.byte	0xff
	.zero		1


	//   ....[132]....
        /*0958*/ 	.word	0x0000bc90
        /*095c*/ 	.word	0x00000000
        /*0960*/ 	.word	0x00000080
        /*0964*/ 	.short	0x010a
        /*0966*/ 	.byte	0xff
	.zero		1


	//   ....[133]....
        /*0968*/ 	.word	0x0000bcf0
        /*096c*/ 	.word	0x00000003
        /*0970*/ 	.word	0x00000030
        /*0974*/ 	.short	0x010a
        /*0976*/ 	.byte	0xff
	.zero		1


	//   ....[134]....
        /*0978*/ 	.word	0x0000bd40
        /*097c*/ 	.word	0x000000b3
        /*0980*/ 	.word	0x000000a0
        /*0984*/ 	.short	0x010a
        /*0986*/ 	.byte	0xff
	.zero		1


	//   ....[135]....
        /*0988*/ 	.word	0x0000bd90
        /*098c*/ 	.word	0x00000003
        /*0990*/ 	.word	0x00000030
        /*0994*/ 	.short	0x010a
        /*0996*/ 	.byte	0xff
	.zero		1


	//   ....[136]....
        /*0998*/ 	.word	0x0000bde0
        /*099c*/ 	.word	0x00000000
        /*09a0*/ 	.word	0x00000030
        /*09a4*/ 	.short	0x010a
        /*09a6*/ 	.byte	0xff
	.zero		1


	//   ....[137]....
        /*09a8*/ 	.word	0x0000be30
        /*09ac*/ 	.word	0x00000003
        /*09b0*/ 	.word	0x00000030
        /*09b4*/ 	.short	0x010a
        /*09b6*/ 	.byte	0xff
	.zero		1


	//----- nvinfo : EIATTR_NUM_MBARRIERS
	.align		4
.L_47:
        /*09b8*/ 	.byte	0x03, 0x38
        /*09ba*/ 	.short	0x001d


	//----- nvinfo : EIATTR_EXIT_INSTR_OFFSETS
	.align		4
        /*09bc*/ 	.byte	0x04, 0x1c
        /*09be*/ 	.short	(.L_49 - .L_48)


	//   ....[0]....
.L_48:
        /*09c0*/ 	.word	0x00002710


	//   ....[1]....
        /*09c4*/ 	.word	0x00002c10


	//   ....[2]....
        /*09c8*/ 	.word	0x00002c70


	//   ....[3]....
        /*09cc*/ 	.word	0x00003df0


	//   ....[4]....
        /*09d0*/ 	.word	0x00004e50


	//   ....[5]....
        /*09d4*/ 	.word	0x00004e90


	//   ....[6]....
        /*09d8*/ 	.word	0x0000b180


	//   ....[7]....
        /*09dc*/ 	.word	0x0000b200


	//   ....[8]....
        /*09e0*/ 	.word	0x0000b230


	//   ....[9]....
        /*09e4*/ 	.word	0x0000b2a0


	//----- nvinfo : EIATTR_MAX_THREADS
	.align		4
.L_49:
        /*09e8*/ 	.byte	0x04, 0x05
        /*09ea*/ 	.short	(.L_51 - .L_50)
.L_50:
        /*09ec*/ 	.word	0x00000100
        /*09f0*/ 	.word	0x00000001
        /*09f4*/ 	.word	0x00000001


	//----- nvinfo : EIATTR_CRS_STACK_SIZE
	.align		4
.L_51:
        /*09f8*/ 	.byte	0x04, 0x1e
        /*09fa*/ 	.short	(.L_53 - .L_52)
.L_52:
        /*09fc*/ 	.word	0x00000000


	//----- nvinfo : EIATTR_CBANK_PARAM_SIZE
	.align		4
.L_53:
        /*0a00*/ 	.byte	0x03, 0x19
        /*0a02*/ 	.short	0x0800


	//----- nvinfo : EIATTR_PARAM_CBANK
	.align		4
        /*0a04*/ 	.byte	0x04, 0x0a
        /*0a06*/ 	.short	(.L_55 - .L_54)
	.align		4
.L_54:
        /*0a08*/ 	.word	index@(.nv.constant0._ZN7cutlass13device_kernelINS_4gemm6kernel13GemmUniversalIN4cute5tupleIJiiiiEEENS1_10collective13CollectiveMmaINS1_35MainloopSm100TmaUmmaWarpSpecializedILi3ELi2ELi2ENS5_IJNS4_1CILi2EEENSA_ILi1EEESC_EEEEENS5_IJNSA_ILi256EEESF_NSA_ILi32EEEEEENS_6half_tENS5_IJlSC_lEEESI_SJ_NS4_8TiledMMAINS4_8MMA_AtomIJNS4_26SM100_MMA_F16BF16_2x1SM_SSISI_SI_fLi256ELi256ELNS4_4UMMA5MajorE0ELSO_0ELNSN_7ScaleInE0ELSP_0EEEEEENS4_6LayoutINS5_IJSC_SC_SC_EEENS5_IJNSA_ILi0EEESU_SU_EEEEENS5_IJNS4_10UnderscoreESX_SX_EEEEENS4_18SM100_TMA_2SM_LOADENS4_14ComposedLayoutINS4_7SwizzleILi2ELi4ELi3EEENS4_18smem_ptr_flag_bitsILi16EEENSS_INS5_IJNSA_ILi8EEESG_EEENS5_IJSG_SC_EEEEEEEvNS4_8identityES10_S1A_vS1B_EENS_8epilogue10collective18CollectiveEpilogueINS1D_23Sm100TmaWarpSpecializedILi4ELi2ELi64ELb1ELb0EEEJNS5_IJNSA_ILi128EEESF_SG_EEENS5_IJNSS_IS1I_SC_EENSS_INSA_ILi64EEESC_EEEEESI_SJ_SI_SJ_NS1D_6fusion15FusionCallbacksIS1H_NS1O_17LinearCombinationISI_fSI_fLNS_15FloatRoundStyleE2EEES1J_S1N_JEEENS4_5SM1004TMEM4LOAD26SM100_TMEM_LOAD_32dp32b64xENS4_13SM90_TMA_LOADENS11_INS12_ILi3ELi4ELi3EEES15_NSS_INS5_IJS16_S1L_EEENS5_IJS1L_SC_EEEEEEENS4_39AutoVectorizingCopyWithAssumedAlignmentILi128EEENS4_14SM90_TMA_STOREES23_S25_S25_EEEvvEEEEvNT_6ParamsE)
        /*0a0c*/ 	.short	0x0380
        /*0a0e*/ 	.short	0x0800


	//----- nvinfo : EIATTR_SW_WAR
	.align		4
.L_55:
        /*0a10*/ 	.byte	0x04, 0x36
        /*0a12*/ 	.short	(.L_57 - .L_56)
.L_56:
        /*0a14*/ 	.word	0x00000008
.L_57:


//--------------------- .nv.callgraph             --------------------------
	.section	.nv.callgraph,"",@"SHT_CUDA_CALLGRAPH"
	.align	4
	.sectionentsize	8
	.align		4
        /*0000*/ 	.word	0x00000000
	.align		4
        /*0004*/ 	.word	0xffffffff
	.align		4
        /*0008*/ 	.word	index@(_ZN7cutlass13device_kernelINS_4gemm6kernel13GemmUniversalIN4cute5tupleIJiiiiEEENS1_10collective13CollectiveMmaINS1_35MainloopSm100TmaUmmaWarpSpecializedILi3ELi2ELi2ENS5_IJNS4_1CILi2EEENSA_ILi1EEESC_EEEEENS5_IJNSA_ILi256EEESF_NSA_ILi32EEEEEENS_6half_tENS5_IJlSC_lEEESI_SJ_NS4_8TiledMMAINS4_8MMA_AtomIJNS4_26SM100_MMA_F16BF16_2x1SM_SSISI_SI_fLi256ELi256ELNS4_4UMMA5MajorE0ELSO_0ELNSN_7ScaleInE0ELSP_0EEEEEENS4_6LayoutINS5_IJSC_SC_SC_EEENS5_IJNSA_ILi0EEESU_SU_EEEEENS5_IJNS4_10UnderscoreESX_SX_EEEEENS4_18SM100_TMA_2SM_LOADENS4_14ComposedLayoutINS4_7SwizzleILi2ELi4ELi3EEENS4_18smem_ptr_flag_bitsILi16EEENSS_INS5_IJNSA_ILi8EEESG_EEENS5_IJSG_SC_EEEEEEEvNS4_8identityES10_S1A_vS1B_EENS_8epilogue10collective18CollectiveEpilogueINS1D_23Sm100TmaWarpSpecializedILi4ELi2ELi64ELb1ELb0EEEJNS5_IJNSA_ILi128EEESF_SG_EEENS5_IJNSS_IS1I_SC_EENSS_INSA_ILi64EEESC_EEEEESI_SJ_SI_SJ_NS1D_6fusion15FusionCallbacksIS1H_NS1O_17LinearCombinationISI_fSI_fLNS_15FloatRoundStyleE2EEES1J_S1N_JEEENS4_5SM1004TMEM4LOAD26SM100_TMEM_LOAD_32dp32b64xENS4_13SM90_TMA_LOADENS11_INS12_ILi3ELi4ELi3EEES15_NSS_INS5_IJS16_S1L_EEENS5_IJS1L_SC_EEEEEEENS4_39AutoVectorizingCopyWithAssumedAlignmentILi128EEENS4_14SM90_TMA_STOREES23_S25_S25_EEEvvEEEEvNT_6ParamsE)
	.align		4
        /*000c*/ 	.word	index@(__assertfail)
	.align		4
        /*0010*/ 	.word	0x00000000
	.align		4
        /*0014*/ 	.word	0xfffffffe
	.align		4
        /*0018*/ 	.word	0x00000000
	.align		4
        /*001c*/ 	.word	0xfffffffd
	.align		4
        /*0020*/ 	.word	0x00000000
	.align		4
        /*0024*/ 	.word	0xfffffffc


//--------------------- .nv.constant4             --------------------------
	.section	.nv.constant4,"a",@progbits
	.align	8
	.align		8
.nv.constant4:
        /*0000*/ 	.dword	__assertfail
	.align		8
        /*0008*/ 	.dword	__unnamed_1
	.align		8
        /*0010*/ 	.dword	__unnamed_2
	.align		8
        /*0018*/ 	.dword	_ZN39_INTERNAL_ebb95e1e_4_k_cu_f43baeee_64844cuda3std3__45__cpo5beginE
	.align		8
        /*0020*/ 	.dword	_ZN39_INTERNAL_ebb95e1e_4_k_cu_f43baeee_64844cuda3std3__45__cpo3endE
	.align		8
        /*0028*/ 	.dword	_ZN39_INTERNAL_ebb95e1e_4_k_cu_f43baeee_64844cuda3std3__45__cpo6cbeginE
	.align		8
        /*0030*/ 	.dword	_ZN39_INTERNAL_ebb95e1e_4_k_cu_f43baeee_64844cuda3std3__45__cpo4cendE
	.align		8
        /*0038*/ 	.dword	_ZN39_INTERNAL_ebb95e1e_4_k_cu_f43baeee_64844cuda3std3__441_GLOBAL__N__ebb95e1e_4_k_cu_f43baeee_64846ignoreE
	.align		8
        /*0040*/ 	.dword	_ZN39_INTERNAL_ebb95e1e_4_k_cu_f43baeee_64844cuda3std3__419piecewise_constructE
	.align		8
        /*0048*/ 	.dword	_ZN39_INTERNAL_ebb95e1e_4_k_cu_f43baeee_64844cuda3std3__48in_placeE
	.align		8
        /*0050*/ 	.dword	_ZN39_INTERNAL_ebb95e1e_4_k_cu_f43baeee_64844cuda3std6ranges3__45__cpo4swapE
	.align		8
        /*0058*/ 	.dword	_ZN39_INTERNAL_ebb95e1e_4_k_cu_f43baeee_64844cuda3std6ranges3__45__cpo9iter_moveE
	.align		8
        /*0060*/ 	.dword	_ZN39_INTERNAL_ebb95e1e_4_k_cu_f43baeee_64844cute7productE
	.align		8
        /*0068*/ 	.dword	_ZN39_INTERNAL_ebb95e1e_4_k_cu_f43baeee_64844cute1_E
	.align		8
        /*0070*/ 	.dword	$str$25
	.align		8
        /*0078*/ 	.dword	$str$26
	.align		8
        /*0080*/ 	.dword	$str$27
	.align		8
        /*0088*/ 	.dword	$str$28


//--------------------- .text._ZN7cutlass13device_kernelINS_4gemm6kernel13GemmUniversalIN4cute5tupleIJiiiiEEENS1_10collective13CollectiveMmaINS1_35MainloopSm100TmaUmmaWarpSpecializedILi3ELi2ELi2ENS5_IJNS4_1CILi2EEENSA_ILi1EEESC_EEEEENS5_IJNSA_ILi256EEESF_NSA_ILi32EEEEEENS_6half_tENS5_IJlSC_lEEESI_SJ_NS4_8TiledMMAINS4_8MMA_AtomIJNS4_26SM100_MMA_F16BF16_2x1SM_SSISI_SI_fLi256ELi256ELNS4_4UMMA5MajorE0ELSO_0ELNSN_7ScaleInE0ELSP_0EEEEEENS4_6LayoutINS5_IJSC_SC_SC_EEENS5_IJNSA_ILi0EEESU_SU_EEEEENS5_IJNS4_10UnderscoreESX_SX_EEEEENS4_18SM100_TMA_2SM_LOADENS4_14ComposedLayoutINS4_7SwizzleILi2ELi4ELi3EEENS4_18smem_ptr_flag_bitsILi16EEENSS_INS5_IJNSA_ILi8EEESG_EEENS5_IJSG_SC_EEEEEEEvNS4_8identityES10_S1A_vS1B_EENS_8epilogue10collective18CollectiveEpilogueINS1D_23Sm100TmaWarpSpecializedILi4ELi2ELi64ELb1ELb0EEEJNS5_IJNSA_ILi128EEESF_SG_EEENS5_IJNSS_IS1I_SC_EENSS_INSA_ILi64EEESC_EEEEESI_SJ_SI_SJ_NS1D_6fusion15FusionCallbacksIS1H_NS1O_17LinearCombinationISI_fSI_fLNS_15FloatRoundStyleE2EEES1J_S1N_JEEENS4_5SM1004TMEM4LOAD26SM100_TMEM_LOAD_32dp32b64xENS4_13SM90_TMA_LOADENS11_INS12_ILi3ELi4ELi3EEES15_NSS_INS5_IJS16_S1L_EEENS5_IJS1L_SC_EEEEEEENS4_39AutoVectorizingCopyWithAssumedAlignmentILi128EEENS4_14SM90_TMA_STOREES23_S25_S25_EEEvvEEEEvNT_6ParamsE --------------------------
	.section	.text._ZN7cutlass13device_kernelINS_4gemm6kernel13GemmUniversalIN4cute5tupleIJiiiiEEENS1_10collective13CollectiveMmaINS1_35MainloopSm100TmaUmmaWarpSpecializedILi3ELi2ELi2ENS5_IJNS4_1CILi2EEENSA_ILi1EEESC_EEEEENS5_IJNSA_ILi256EEESF_NSA_ILi32EEEEEENS_6half_tENS5_IJlSC_lEEESI_SJ_NS4_8TiledMMAINS4_8MMA_AtomIJNS4_26SM100_MMA_F16BF16_2x1SM_SSISI_SI_fLi256ELi256ELNS4_4UMMA5MajorE0ELSO_0ELNSN_7ScaleInE0ELSP_0EEEEEENS4_6LayoutINS5_IJSC_SC_SC_EEENS5_IJNSA_ILi0EEESU_SU_EEEEENS5_IJNS4_10UnderscoreESX_SX_EEEEENS4_18SM100_TMA_2SM_LOADENS4_14ComposedLayoutINS4_7SwizzleILi2ELi4ELi3EEENS4_18smem_ptr_flag_bitsILi16EEENSS_INS5_IJNSA_ILi8EEESG_EEENS5_IJSG_SC_EEEEEEEvNS4_8identityES10_S1A_vS1B_EENS_8epilogue10collective18CollectiveEpilogueINS1D_23Sm100TmaWarpSpecializedILi4ELi2ELi64ELb1ELb0EEEJNS5_IJNSA_ILi128EEESF_SG_EEENS5_IJNSS_IS1I_SC_EENSS_INSA_ILi64EEESC_EEEEESI_SJ_SI_SJ_NS1D_6fusion15FusionCallbacksIS1H_NS1O_17LinearCombinationISI_fSI_fLNS_15FloatRoundStyleE2EEES1J_S1N_JEEENS4_5SM1004TMEM4LOAD26SM100_TMEM_LOAD_32dp32b64xENS4_13SM90_TMA_LOADENS11_INS12_ILi3ELi4ELi3EEES15_NSS_INS5_IJS16_S1L_EEENS5_IJS1L_SC_EEEEEEENS4_39AutoVectorizingCopyWithAssumedAlignmentILi128EEENS4_14SM90_TMA_STOREES23_S25_S25_EEEvvEEEEvNT_6ParamsE,"ax",@progbits
	.align	128
.text._ZN7cutlass13device_kernelINS_4gemm6kernel13GemmUniversalIN4cute5tupleIJiiiiEEENS1_10collective13CollectiveMmaINS1_35MainloopSm100TmaUmmaWarpSpecializedILi3ELi2ELi2ENS5_IJNS4_1CILi2EEENSA_ILi1EEESC_EEEEENS5_IJNSA_ILi256EEESF_NSA_ILi32EEEEEENS_6half_tENS5_IJlSC_lEEESI_SJ_NS4_8TiledMMAINS4_8MMA_AtomIJNS4_26SM100_MMA_F16BF16_2x1SM_SSISI_SI_fLi256ELi256ELNS4_4UMMA5MajorE0ELSO_0ELNSN_7ScaleInE0ELSP_0EEEEEENS4_6LayoutINS5_IJSC_SC_SC_EEENS5_IJNSA_ILi0EEESU_SU_EEEEENS5_IJNS4_10UnderscoreESX_SX_EEEEENS4_18SM100_TMA_2SM_LOADENS4_14ComposedLayoutINS4_7SwizzleILi2ELi4ELi3EEENS4_18smem_ptr_flag_bitsILi16EEENSS_INS5_IJNSA_ILi8EEESG_EEENS5_IJSG_SC_EEEEEEEvNS4_8identityES10_S1A_vS1B_EENS_8epilogue10collective18CollectiveEpilogueINS1D_23Sm100TmaWarpSpecializedILi4ELi2ELi64ELb1ELb0EEEJNS5_IJNSA_ILi128EEESF_SG_EEENS5_IJNSS_IS1I_SC_EENSS_INSA_ILi64EEESC_EEEEESI_SJ_SI_SJ_NS1D_6fusion15FusionCallbacksIS1H_NS1O_17LinearCombinationISI_fSI_fLNS_15FloatRoundStyleE2EEES1J_S1N_JEEENS4_5SM1004TMEM4LOAD26SM100_TMEM_LOAD_32dp32b64xENS4_13SM90_TMA_LOADENS11_INS12_ILi3ELi4ELi3EEES15_NSS_INS5_IJS16_S1L_EEENS5_IJS1L_SC_EEEEEEENS4_39AutoVectorizingCopyWithAssumedAlignmentILi128EEENS4_14SM90_TMA_STOREES23_S25_S25_EEEvvEEEEvNT_6ParamsE:
        .type           _ZN7cutlass13device_kernelINS_4gemm6kernel13GemmUniversalIN4cute5tupleIJiiiiEEENS1_10collective13CollectiveMmaINS1_35MainloopSm100TmaUmmaWarpSpecializedILi3ELi2ELi2ENS5_IJNS4_1CILi2EEENSA_ILi1EEESC_EEEEENS5_IJNSA_ILi256EEESF_NSA_ILi32EEEEEENS_6half_tENS5_IJlSC_lEEESI_SJ_NS4_8TiledMMAINS4_8MMA_AtomIJNS4_26SM100_MMA_F16BF16_2x1SM_SSISI_SI_fLi256ELi256ELNS4_4UMMA5MajorE0ELSO_0ELNSN_7ScaleInE0ELSP_0EEEEEENS4_6LayoutINS5_IJSC_SC_SC_EEENS5_IJNSA_ILi0EEESU_SU_EEEEENS5_IJNS4_10UnderscoreESX_SX_EEEEENS4_18SM100_TMA_2SM_LOADENS4_14ComposedLayoutINS4_7SwizzleILi2ELi4ELi3EEENS4_18smem_ptr_flag_bitsILi16EEENSS_INS5_IJNSA_ILi8EEESG_EEENS5_IJSG_SC_EEEEEEEvNS4_8identityES10_S1A_vS1B_EENS_8epilogue10collective18CollectiveEpilogueINS1D_23Sm100TmaWarpSpecializedILi4ELi2ELi64ELb1ELb0EEEJNS5_IJNSA_ILi128EEESF_SG_EEENS5_IJNSS_IS1I_SC_EENSS_INSA_ILi64EEESC_EEEEESI_SJ_SI_SJ_NS1D_6fusion15FusionCallbacksIS1H_NS1O_17LinearCombinationISI_fSI_fLNS_15FloatRoundStyleE2EEES1J_S1N_JEEENS4_5SM1004TMEM4LOAD26SM100_TMEM_LOAD_32dp32b64xENS4_13SM90_TMA_LOADENS11_INS12_ILi3ELi4ELi3EEES15_NSS_INS5_IJS16_S1L_EEENS5_IJS1L_SC_EEEEEEENS4_39AutoVectorizingCopyWithAssumedAlignmentILi128EEENS4_14SM90_TMA_STOREES23_S25_S25_EEEvvEEEEvNT_6ParamsE,@function
        .size           _ZN7cutlass13device_kernelINS_4gemm6kernel13GemmUniversalIN4cute5tupleIJiiiiEEENS1_10collective13CollectiveMmaINS1_35MainloopSm100TmaUmmaWarpSpecializedILi3ELi2ELi2ENS5_IJNS4_1CILi2EEENSA_ILi1EEESC_EEEEENS5_IJNSA_ILi256EEESF_NSA_ILi32EEEEEENS_6half_tENS5_IJlSC_lEEESI_SJ_NS4_8TiledMMAINS4_8MMA_AtomIJNS4_26SM100_MMA_F16BF16_2x1SM_SSISI_SI_fLi256ELi256ELNS4_4UMMA5MajorE0ELSO_0ELNSN_7ScaleInE0ELSP_0EEEEEENS4_6LayoutINS5_IJSC_SC_SC_EEENS5_IJNSA_ILi0EEESU_SU_EEEEENS5_IJNS4_10UnderscoreESX_SX_EEEEENS4_18SM100_TMA_2SM_LOADENS4_14ComposedLayoutINS4_7SwizzleILi2ELi4ELi3EEENS4_18smem_ptr_flag_bitsILi16EEENSS_INS5_IJNSA_ILi8EEESG_EEENS5_IJSG_SC_EEEEEEEvNS4_8identityES10_S1A_vS1B_EENS_8epilogue10collective18CollectiveEpilogueINS1D_23Sm100TmaWarpSpecializedILi4ELi2ELi64ELb1ELb0EEEJNS5_IJNSA_ILi128EEESF_SG_EEENS5_IJNSS_IS1I_SC_EENSS_INSA_ILi64EEESC_EEEEESI_SJ_SI_SJ_NS1D_6fusion15FusionCallbacksIS1H_NS1O_17LinearCombinationISI_fSI_fLNS_15FloatRoundStyleE2EEES1J_S1N_JEEENS4_5SM1004TMEM4LOAD26SM100_TMEM_LOAD_32dp32b64xENS4_13SM90_TMA_LOADENS11_INS12_ILi3ELi4ELi3EEES15_NSS_INS5_IJS16_S1L_EEENS5_IJS1L_SC_EEEEEEENS4_39AutoVectorizingCopyWithAssumedAlignmentILi128EEENS4_14SM90_TMA_STOREES23_S25_S25_EEEvvEEEEvNT_6ParamsE,(.L_x_188 - _ZN7cutlass13device_kernelINS_4gemm6kernel13GemmUniversalIN4cute5tupleIJiiiiEEENS1_10collective13CollectiveMmaINS1_35MainloopSm100TmaUmmaWarpSpecializedILi3ELi2ELi2ENS5_IJNS4_1CILi2EEENSA_ILi1EEESC_EEEEENS5_IJNSA_ILi256EEESF_NSA_ILi32EEEEEENS_6half_tENS5_IJlSC_lEEESI_SJ_NS4_8TiledMMAINS4_8MMA_AtomIJNS4_26SM100_MMA_F16BF16_2x1SM_SSISI_SI_fLi256ELi256ELNS4_4UMMA5MajorE0ELSO_0ELNSN_7ScaleInE0ELSP_0EEEEEENS4_6LayoutINS5_IJSC_SC_SC_EEENS5_IJNSA_ILi0EEESU_SU_EEEEENS5_IJNS4_10UnderscoreESX_SX_EEEEENS4_18SM100_TMA_2SM_LOADENS4_14ComposedLayoutINS4_7SwizzleILi2ELi4ELi3EEENS4_18smem_ptr_flag_bitsILi16EEENSS_INS5_IJNSA_ILi8EEESG_EEENS5_IJSG_SC_EEEEEEEvNS4_8identityES10_S1A_vS1B_EENS_8epilogue10collective18CollectiveEpilogueINS1D_23Sm100TmaWarpSpecializedILi4ELi2ELi64ELb1ELb0EEEJNS5_IJNSA_ILi128EEESF_SG_EEENS5_IJNSS_IS1I_SC_EENSS_INSA_ILi64EEESC_EEEEESI_SJ_SI_SJ_NS1D_6fusion15FusionCallbacksIS1H_NS1O_17LinearCombinationISI_fSI_fLNS_15FloatRoundStyleE2EEES1J_S1N_JEEENS4_5SM1004TMEM4LOAD26SM100_TMEM_LOAD_32dp32b64xENS4_13SM90_TMA_LOADENS11_INS12_ILi3ELi4ELi3EEES15_NSS_INS5_IJS16_S1L_EEENS5_IJS1L_SC_EEEEEEENS4_39AutoVectorizingCopyWithAssumedAlignmentILi128EEENS4_14SM90_TMA_STOREES23_S25_S25_EEEvvEEEEvNT_6ParamsE)
        .other          _ZN7cutlass13device_kernelINS_4gemm6kernel13GemmUniversalIN4cute5tupleIJiiiiEEENS1_10collective13CollectiveMmaINS1_35MainloopSm100TmaUmmaWarpSpecializedILi3ELi2ELi2ENS5_IJNS4_1CILi2EEENSA_ILi1EEESC_EEEEENS5_IJNSA_ILi256EEESF_NSA_ILi32EEEEEENS_6half_tENS5_IJlSC_lEEESI_SJ_NS4_8TiledMMAINS4_8MMA_AtomIJNS4_26SM100_MMA_F16BF16_2x1SM_SSISI_SI_fLi256ELi256ELNS4_4UMMA5MajorE0ELSO_0ELNSN_7ScaleInE0ELSP_0EEEEEENS4_6LayoutINS5_IJSC_SC_SC_EEENS5_IJNSA_ILi0EEESU_SU_EEEEENS5_IJNS4_10UnderscoreESX_SX_EEEEENS4_18SM100_TMA_2SM_LOADENS4_14ComposedLayoutINS4_7SwizzleILi2ELi4ELi3EEENS4_18smem_ptr_flag_bitsILi16EEENSS_INS5_IJNSA_ILi8EEESG_EEENS5_IJSG_SC_EEEEEEEvNS4_8identityES10_S1A_vS1B_EENS_8epilogue10collective18CollectiveEpilogueINS1D_23Sm100TmaWarpSpecializedILi4ELi2ELi64ELb1ELb0EEEJNS5_IJNSA_ILi128EEESF_SG_EEENS5_IJNSS_IS1I_SC_EENSS_INSA_ILi64EEESC_EEEEESI_SJ_SI_SJ_NS1D_6fusion15FusionCallbacksIS1H_NS1O_17LinearCombinationISI_fSI_fLNS_15FloatRoundStyleE2EEES1J_S1N_JEEENS4_5SM1004TMEM4LOAD26SM100_TMEM_LOAD_32dp32b64xENS4_13SM90_TMA_LOADENS11_INS12_ILi3ELi4ELi3EEES15_NSS_INS5_IJS16_S1L_EEENS5_IJS1L_SC_EEEEEEENS4_39AutoVectorizingCopyWithAssumedAlignmentILi128EEENS4_14SM90_TMA_STOREES23_S25_S25_EEEvvEEEEvNT_6ParamsE,@"STO_CUDA_ENTRY STV_DEFAULT"
_ZN7cutlass13device_kernelINS_4gemm6kernel13GemmUniversalIN4cute5tupleIJiiiiEEENS1_10collective13CollectiveMmaINS1_35MainloopSm100TmaUmmaWarpSpecializedILi3ELi2ELi2ENS5_IJNS4_1CILi2EEENSA_ILi1EEESC_EEEEENS5_IJNSA_ILi256EEESF_NSA_ILi32EEEEEENS_6half_tENS5_IJlSC_lEEESI_SJ_NS4_8TiledMMAINS4_8MMA_AtomIJNS4_26SM100_MMA_F16BF16_2x1SM_SSISI_SI_fLi256ELi256ELNS4_4UMMA5MajorE0ELSO_0ELNSN_7ScaleInE0ELSP_0EEEEEENS4_6LayoutINS5_IJSC_SC_SC_EEENS5_IJNSA_ILi0EEESU_SU_EEEEENS5_IJNS4_10UnderscoreESX_SX_EEEEENS4_18SM100_TMA_2SM_LOADENS4_14ComposedLayoutINS4_7SwizzleILi2ELi4ELi3EEENS4_18smem_ptr_flag_bitsILi16EEENSS_INS5_IJNSA_ILi8EEESG_EEENS5_IJSG_SC_EEEEEEEvNS4_8identityES10_S1A_vS1B_EENS_8epilogue10collective18CollectiveEpilogueINS1D_23Sm100TmaWarpSpecializedILi4ELi2ELi64ELb1ELb0EEEJNS5_IJNSA_ILi128EEESF_SG_EEENS5_IJNSS_IS1I_SC_EENSS_INSA_ILi64EEESC_EEEEESI_SJ_SI_SJ_NS1D_6fusion15FusionCallbacksIS1H_NS1O_17LinearCombinationISI_fSI_fLNS_15FloatRoundStyleE2EEES1J_S1N_JEEENS4_5SM1004TMEM4LOAD26SM100_TMEM_LOAD_32dp32b64xENS4_13SM90_TMA_LOADENS11_INS12_ILi3ELi4ELi3EEES15_NSS_INS5_IJS16_S1L_EEENS5_IJS1L_SC_EEEEEEENS4_39AutoVectorizingCopyWithAssumedAlignmentILi128EEENS4_14SM90_TMA_STOREES23_S25_S25_EEEvvEEEEvNT_6ParamsE:
[----:B------:R-:W1:Y:S01]  /*0000*/  LDC R1, c[0x0][0x37c] ;  /* 0x0000df00ff017b82 */ /* 0x000e620000000800 */
[----:B------:R-:W2:Y:S01]  /*0010*/  S2R R170, SR_TID.X ;  /* 0x0000000000aa7919 */ /* 0x000ea20000002100 */
[----:B------:R-:W3:Y:S06]  /*0020*/  LDCU.64 UR6, c[0x0][0x890] ;  /* 0x00011200ff0677ac */ /* 0x000eec0008000a00 */
[----:B------:R-:W4:Y:S01]  /*0030*/  S2UR UR37, SR_CgaCtaId ;  /* 0x00000000002579c3 */ /* 0x000f220000008800 */
[----:B------:R-:W-:Y:S02]  /*0040*/  PRMT R155, RZ, 0x7610, R155 ;  /* 0x00007610ff9b7816 */ /* 0x000fe4000000009b */
[----:B------:R-:W-:Y:S01]  /*0050*/  ELECT P1, URZ, PT ;  /* 0x0000000000ff782f */ /* 0x000fe20003820000 */
[----:B------:R-:W1:Y:S01]  /*0060*/  LDCU.64 UR46, c[0x0][0x358] ;  /* 0x00006b00ff2e77ac */ /* 0x000e620008000a00 */
[----:B---3--:R-:W-:-:S04]  /*0070*/  UISETP.NE.U32.AND UP0, UPT, UR6, URZ, UPT ;  /* 0x000000ff0600728c */ /* 0x008fc8000bf05070 */
[----:B------:R-:W-:Y:S02]  /*0080*/  UISETP.NE.AND.EX UP0, UPT, UR7, URZ, UPT, UP0 ;  /* 0x000000ff0700728c */ /* 0x000fe4000bf05300 */
[----:B----4-:R-:W-:Y:S02]  /*0090*/  ULOP3.LUT UR5, UR37, 0x1, URZ, 0xc0, !UPT ;  /* 0x0000000125057892 */ /* 0x010fe4000f8ec0ff */
[----:B------:R-:W-:Y:S01]  /*00a0*/  ULOP3.LUT UR4, UR37, 0x1, URZ, 0x3c, !UPT ;  /* 0x0000000125047892 */ /* 0x000fe2000f8e3cff */
[----:B--2---:R-:W-:-:S05]  /*00b0*/  SHF.R.U32.HI R162, RZ, 0x5, R170 ;  /* 0x00000005ffa27819 */ /* 0x004fca00000116aa */
[----:B------:R-:W2:Y:S02]  /*00c0*/  SHFL.IDX PT, R0, R162, RZ, 0x1f ;  /* 0x00001fffa2007589 */ /* 0x000ea400000e0000 */
[----:B--2---:R-:W-:Y:S01]  /*00d0*/  R2UR UR10, R0 ;  /* 0x00000000000a72ca */ /* 0x004fe200000e0000 */
[----:B-1----:R-:W-:-:S14]  /*00e0*/  BRA.U UP0, `(.L_x_0) ;  /* 0x00000001002c7547 */ /* 0x002fdc000b800000 */
[----:B------:R-:W1:Y:S02]  /*00f0*/  LDCU.64 UR8, c[0x0][0x888] ;  /* 0x00011100ff0877ac */ /* 0x000e640008000a00 */
[----:B-1----:R-:W-:-:S04]  /*0100*/  UISETP.NE.U32.AND UP0, UPT, UR8, URZ, UPT ;  /* 0x000000ff0800728c */ /* 0x002fc8000bf05070 */
[----:B------:R-:W-:-:S09]  /*0110*/  UISETP.NE.AND.EX UP0, UPT, UR9, URZ, UPT, UP0 ;  /* 0x000000ff0900728c */ /* 0x000fd2000bf05300 */
[----:B------:R-:W-:Y:S05]  /*0120*/  BRA.U !UP0, `(.L_x_1) ;  /* 0x0000000108107547 */ /* 0x000fea000b800000 */
[----:B------:R-:W1:Y:S02]  /*0130*/  LDC.64 R2, c[0x0][0x888] ;  /* 0x00022200ff027b82 */ /* 0x000e640000000a00 */
[----:B-1----:R1:W5:Y:S01]  /*0140*/  LDG.E R81, desc[UR46][R2.64] ;  /* 0x0000002e02517981 */ /* 0x002362000c1e1900 */
[----:B------:R-:W-:Y:S01]  /*0150*/  HFMA2 R155, -RZ, RZ, 0, 5.9604644775390625e-08 ;  /* 0x00000001ff9b7431 */ /* 0x000fe200000001ff */
[----:B------:R-:W-:Y:S05]  /*0160*/  BRA `(.L_x_0) ;  /* 0x00000000000c7947 */ /* 0x000fea0003800000 */
.L_x_1:
[----:B------:R-:W1:Y:S01]  /*0170*/  LDCU UR8, c[0x0][0x880] ;  /* 0x00011000ff0877ac */ /* 0x000e620008000800 */
[----:B------:R-:W-:Y:S01]  /*0180*/  HFMA2 R155, -RZ, RZ, 0, 5.9604644775390625e-08 ;  /* 0x00000001ff9b7431 */ /* 0x000fe200000001ff */
[----:B-1----:R-:W-:-:S07]  /*0190*/  MOV R81, UR8 ;  /* 0x0000000800517c02 */ /* 0x002fce0008000f00 */
.L_x_0:
[----:B------:R-:W2:Y:S02]  /*01a0*/  LDCU.64 UR8, c[0x0][0x8b0] ;  /* 0x00011600ff0877ac */ /* 0x000ea40008000a00 */
[----:B--2---:R-:W-:-:S04]  /*01b0*/  UISETP.NE.U32.AND UP0, UPT, UR8, URZ, UPT ;  /* 0x000000ff0800728c */ /* 0x004fc8000bf05070 */
[----:B------:R-:W-:-:S09]  /*01c0*/  UISETP.NE.AND.EX UP0, UPT, UR9, URZ, UPT, UP0 ;  /* 0x000000ff0900728c */ /* 0x000fd2000bf05300 */
[----:B------:R-:W-:Y:S05]  /*01d0*/  BRA.U UP0, `(.L_x_2) ;  /* 0x0000000100247547 */ /* 0x000fea000b800000 */
[----:B------:R-:W2:Y:S02]  /*01e0*/  LDCU.64 UR8, c[0x0][0x8a8] ;  /* 0x00011500ff0877ac */ /* 0x000ea40008000a00 */
[----:B--2---:R-:W-:-:S04]  /*01f0*/  UISETP.NE.U32.AND UP0, UPT, UR8, URZ, UPT ;  /* 0x000000ff0800728c */ /* 0x004fc8000bf05070 */
[----:B------:R-:W-:-:S09]  /*0200*/  UISETP.NE.AND.EX UP0, UPT, UR9, URZ, UPT, UP0 ;  /* 0x000000ff0900728c */ /* 0x000fd2000bf05300 */
[----:B------:R-:W-:Y:S05]  /*0210*/  BRA.U !UP0, `(.L_x_3) ;  /* 0x00000001080c7547 */ /* 0x000fea000b800000 */
[----:B------:R-:W2:Y:S02]  /*0220*/  LDC.64 R78, c[0x0][0x8a8] ;  /* 0x00022a00ff4e7b82 */ /* 0x000ea40000000a00 */
[----:B--2---:R2:W5:Y:S01]  /*0230*/  LDG.E R78, desc[UR46][R78.64] ;  /* 0x0000002e4e4e7981 */ /* 0x004562000c1e1900 */
[----:B------:R-:W-:Y:S05]  /*0240*/  BRA `(.L_x_2) ;  /* 0x0000000000087947 */ /* 0x000fea0003800000 */
.L_x_3:
[----:B------:R-:W2:Y:S02]  /*0250*/  LDCU UR8, c[0x0][0x8a0] ;  /* 0x00011400ff0877ac */ /* 0x000ea40008000800 */
[----:B--2---:R-:W-:Y:S02]  /*0260*/  MOV R78, UR8 ;  /* 0x00000008004e7c02 */ /* 0x004fe40008000f00 */
.L_x_2:
[----:B------:R-:W-:Y:S01]  /*0270*/  IMAD.U32 R0, RZ, RZ, UR10 ;  /* 0x0000000aff007e24 */ /* 0x000fe2000f8e00ff */
[----:B------:R-:W-:Y:S04]  /*0280*/  BSSY.RECONVERGENT B0, `(.L_x_4) ;  /* 0x000000c000007945 */ /* 0x000fe80003800200 */
[C---:B------:R-:W-:Y:S02]  /*0290*/  ISETP.NE.OR P2, PT, R0.reuse, 0x1, !P1 ;  /* 0x000000010000780c */ /* 0x040fe40004f45670 */
[----:B------:R-:W-:-:S11]  /*02a0*/  ISETP.NE.OR P0, PT, R0, 0x3, !P1 ;  /* 0x000000030000780c */ /* 0x000fd60004f05670 */
[----:B------:R-:W-:Y:S05]  /*02b0*/  @P2 BRA `(.L_x_5) ;  /* 0x0000000000202947 */ /* 0x000fea0003800000 */
[----:B------:R-:W3:Y:S02]  /*02c0*/  LDCU.64 UR8, c[0x0][0x348] ;  /* 0x00006900ff0877ac */ /* 0x000ee40008000a00 */
[----:B---3--:R-:W-:Y:S02]  /*02d0*/  UIADD3 UR12, UP1, UPT, UR8, 0x80, URZ ;  /* 0x00000080080c7890 */ /* 0x008fe4000ff3e0ff */
[----:B------:R-:W-:Y:S02]  /*02e0*/  UIADD3 UR8, UP0, UPT, UR8, 0x180, URZ ;  /* 0x0000018008087890 */ /* 0x000fe4000ff1e0ff */
[----:B------:R-:W-:Y:S02]  /*02f0*/  UIADD3.X UR13, UPT, UPT, URZ, UR9, URZ, UP1, !UPT ;  /* 0x00000009ff0d7290 */ /* 0x000fe40008ffe4ff */
[----:B------:R-:W-:-:S07]  /*0300*/  UIADD3.X UR9, UPT, UPT, URZ, UR9, URZ, UP0, !UPT ;  /* 0x00000009ff097290 */ /* 0x000fce00087fe4ff */
[----:B------:R3:W-:Y:S02]  /*0310*/  UTMACCTL.PF [UR12] ;  /* 0x000000000c0079b9 */ /* 0x0007e40008040000 */
[----:B------:R3:W-:Y:S02]  /*0320*/  UTMACCTL.PF [UR8] ;  /* 0x00000000080079b9 */ /* 0x0007e40008040000 */
[----:B---3--:R-:W-:Y:S01]  /*0330*/  NOP ;  /* 0x0000000000007918 */ /* 0x008fe20000000000 */
.L_x_5:
[----:B------:R-:W-:Y:S05]  /*0340*/  BSYNC.RECONVERGENT B0 ;  /* 0x0000000000007941 */ /* 0x000fea0003800200 */
.L_x_4:
[----:B------:R-:W-:Y:S04]  /*0350*/  BSSY.RECONVERGENT B0, `(.L_x_6) ;  /* 0x000000a000007945 */ /* 0x000fe80003800200 */
        /* <DEDUP_REMOVED lines=9> */
.L_x_7:
[----:B------:R-:W-:Y:S05]  /*03f0*/  BSYNC.RECONVERGENT B0 ;  /* 0x0000000000007941 */ /* 0x000fea0003800200 */
.L_x_6:
[----:B------:R-:W3:Y:S01]  /*0400*/  LDCU.64 UR8, c[0x0][0x888] ;  /* 0x00011100ff0877ac */ /* 0x000ee20008000a00 */
[----:B------:R-:W-:Y:S02]  /*0410*/  UISETP.EQ.U32.AND UP1, UPT, UR6, URZ, UPT ;  /* 0x000000ff0600728c */ /* 0x000fe4000bf22070 */
[----:B------:R-:W-:Y:S02]  /*0420*/  UPLOP3.LUT UP5, UPT, UPT, UPT, UPT, 0x80, 0x8 ;  /* 0x000000000008789c */ /* 0x000fe40003faf070 */
[----:B---3--:R-:W-:-:S04]  /*0430*/  UISETP.NE.U32.AND UP0, UPT, UR8, URZ, UPT ;  /* 0x000000ff0800728c */ /* 0x008fc8000bf05070 */
[----:B------:R-:W-:-:S04]  /*0440*/  UISETP.NE.AND.EX UP0, UPT, UR9, URZ, UPT, UP0 ;  /* 0x000000ff0900728c */ /* 0x000fc8000bf05300 */
[----:B------:R-:W-:-:S04]  /*0450*/  UISETP.EQ.OR.EX UP2, UPT, UR7, URZ, !UP0, UP1 ;  /* 0x000000ff0700728c */ /* 0x000fc8000c742710 */
[----:B------:R-:W-:-:S05]  /*0460*/  UP2UR UR50, UPR, URZ, 0x4 ;  /* 0x00000004ff327883 */ /* 0x000fca0008000000 */
[----:B------:R-:W-:Y:S07]  /*0470*/  BRA.U !UP2, `(.L_x_8) ;  /* 0x000000010a207547 */ /* 0x000fee000b800000 */
[----:B------:R-:W-:Y:S01]  /*0480*/  UISETP.NE.U32.AND UP2, UPT, UR6, URZ, UPT ;  /* 0x000000ff0600728c */ /* 0x000fe2000bf45070 */
[----:B-----5:R-:W-:Y:S01]  /*0490*/  FSETP.NEU.AND P0, PT, R81, RZ, PT ;  /* 0x000000ff5100720b */ /* 0x020fe20003f0d000 */
[----:B------:R-:W-:Y:S02]  /*04a0*/  USEL UR6, URZ, 0xffffffff, UP0 ;  /* 0xffffffffff067887 */ /* 0x000fe40008000000 */
[----:B------:R-:W-:-:S10]  /*04b0*/  UISETP.NE.AND.EX UP2, UPT, UR7, URZ, UPT, UP2 ;  /* 0x000000ff0700728c */ /* 0x000fd4000bf45320 */
[----:B------:R-:W-:Y:S01]  /*04c0*/  VOTEU.ANY UP1, P0 ;  /* 0x0000000000ff7886 */ /* 0x000fe20000020100 */
[----:B------:R-:W-:-:S04]  /*04d0*/  @!UP2 USEL UR6, URZ, 0xffffffff, UP1 ;  /* 0xffffffffff06a887 */ /* 0x000fc80008800000 */
[----:B------:R-:W-:-:S04]  /*04e0*/  ULOP3.LUT UR6, UR6, 0x1, URZ, 0xc0, !UPT ;  /* 0x0000000106067892 */ /* 0x000fc8000f8ec0ff */
[----:B------:R-:W-:-:S11]  /*04f0*/  UISETP.NE.U32.AND UP5, UPT, UR6, 0x1, UPT ;  /* 0x000000010600788c */ /* 0x000fd6000bfa5070 */
.L_x_8:
[----:B------:R-:W3:Y:S01]  /*0500*/  SHFL.IDX PT, R0, R162, RZ, 0x1f ;  /* 0x00001fffa2007589 */ /* 0x000ee200000e0000 */
[----:B------:R-:W-:-:S04]  /*0510*/  UISETP.NE.AND UP1, UPT, UR10, 0x2, UPT ;  /* 0x000000020a00788c */ /* 0x000fc8000bf25270 */
[----:B------:R-:W-:Y:S02]  /*0520*/  UISETP.EQ.AND UP2, UPT, UR5, URZ, !UP1 ;  /* 0x000000ff0500728c */ /* 0x000fe4000cf42270 */
[----:B------:R-:W-:-:S04]  /*0530*/  USEL UR6, URZ, 0x1, UP1 ;  /* 0x00000001ff067887 */ /* 0x000fc80008800000 */
[----:B------:R-:W-:Y:S02]  /*0540*/  PLOP3.LUT P5, PT, P1, PT, UP2, 0x80, 0x8 ;  /* 0x000000000008781c */ /* 0x000fe40000faf028 */
[----:B---3--:R-:W-:-:S13]  /*0550*/  ISETP.NE.AND P0, PT, R0, RZ, PT ;  /* 0x000000ff0000720c */ /* 0x008fda0003f05270 */
[----:B------:R-:W-:Y:S05]  /*0560*/  @P0 BRA `(.L_x_9) ;  /* 0x00000000003c0947 */ /* 0x000fea0003800000 */
[----:B------:R-:W-:Y:S01]  /*0570*/  UMOV UR8, 0x400 ;  /* 0x0000040000087882 */ /* 0x000fe20000000000 */
[----:B------:R-:W-:Y:S01]  /*0580*/  UMOV UR7, 0x1 ;  /* 0x0000000100077882 */ /* 0x000fe20000000000 */
[----:B------:R-:W-:Y:S02]  /*0590*/  ULEA UR8, UR37, UR8, 0x18 ;  /* 0x0000000825087291 */ /* 0x000fe4000f8ec0ff */
[----:B------:R-:W-:-:S04]  /*05a0*/  UIADD3 UR12, UPT, UPT, -UR7, 0x100000, URZ ;  /* 0x00100000070c7890 */ /* 0x000fc8000fffe1ff */
[----:B------:R-:W-:Y:S02]  /*05b0*/  USHF.L.U32 UR13, UR12, 0xb, URZ ;  /* 0x0000000b0c0d7899 */ /* 0x000fe400080006ff */
[----:B------:R-:W-:Y:S01]  /*05c0*/  USHF.L.U32 UR12, UR12, 0x1, URZ ;  /* 0x000000010c0c7899 */ /* 0x000fe200080006ff */
[----:B------:R-:W-:Y:S01]  /*05d0*/  ELECT P0, URZ, PT ;  /* 0x0000000000ff782f */ /* 0x000fe20003800000 */
[----:B------:R-:W3:Y:S10]  /*05e0*/  FENCE.VIEW.ASYNC.S ;  /* 0x00000000000073c6 */ /* 0x000ef40000000000 */
[----:B---3--:R3:W4:Y:S01]  /*05f0*/  SYNCS.EXCH.64 URZ, [UR8], UR12 ;  /* 0x0000000c08ff75b2 */ /* 0x0087220008000100 */
[----:B------:R3:W1:Y:S01]  /*0600*/  SYNCS.EXCH.64 URZ, [UR8+0x18], UR12 ;  /* 0x0000180c08ff75b2 */ /* 0x0006620008000100 */
[----:B------:R3:W1:Y:S01]  /*0610*/  SYNCS.EXCH.64 URZ, [UR8+0x8], UR12 ;  /* 0x0000080c08ff75b2 */ /* 0x0006620008000100 */
[----:B------:R3:W1:Y:S01]  /*0620*/  SYNCS.EXCH.64 URZ, [UR8+0x20], UR12 ;  /* 0x0000200c08ff75b2 */ /* 0x0006620008000100 */
[----:B------:R3:W1:Y:S01]  /*0630*/  SYNCS.EXCH.64 URZ, [UR8+0x10], UR12 ;  /* 0x0000100c08ff75b2 */ /* 0x0006620008000100 */
[----:B------:R3:W1:Y:S01]  /*0640*/  SYNCS.EXCH.64 URZ, [UR8+0x28], UR12 ;  /* 0x0000280c08ff75b2 */ /* 0x0006620008000100 */
[----:B------:R-:W-:Y:S01]  /*0650*/  NOP ;  /* 0x0000000000007918 */ /* 0x000fe20000000000 */
.L_x_9:
[----:B------:R-:W2:Y:S01]  /*0660*/  SHFL.IDX PT, R0, R162, RZ, 0x1f ;  /* 0x00001fffa2007589 */ /* 0x000ea200000e0000 */
[----:B------:R-:W-:Y:S01]  /*0670*/  NOP ;  /* 0x0000000000007918 */ /* 0x000fe20000000000 */
[----:B--2---:R-:W-:-:S13]  /*0680*/  ISETP.NE.AND P0, PT, R0, 0x1, PT ;  /* 0x000000010000780c */ /* 0x004fda0003f05270 */
[----:B------:R-:W-:Y:S05]  /*0690*/  @P0 BRA `(.L_x_10) ;  /* 0x0000000000540947 */ /* 0x000fea0003800000 */
[----:B------:R-:W-:Y:S01]  /*06a0*/  UMOV UR9, 0x400 ;  /* 0x0000040000097882 */ /* 0x000fe20000000000 */
[----:B---3--:R-:W-:Y:S01]  /*06b0*/  UMOV UR8, 0x20 ;  /* 0x0000002000087882 */ /* 0x008fe20000000000 */
[----:B------:R-:W-:Y:S01]  /*06c0*/  UMOV UR7, 0x80 ;  /* 0x0000008000077882 */ /* 0x000fe20000000000 */
[----:B------:R-:W-:Y:S02]  /*06d0*/  ULEA UR9, UR37, UR9, 0x18 ;  /* 0x0000000925097291 */ /* 0x000fe4000f8ec0ff */
[----:B------:R-:W-:-:S04]  /*06e0*/  UIADD3 UR12, UPT, UPT, -UR8, 0x100000, URZ ;  /* 0x00100000080c7890 */ /* 0x000fc8000fffe1ff */
[----:B------:R-:W-:Y:S02]  /*06f0*/  USHF.L.U32 UR13, UR12, 0xb, URZ ;  /* 0x0000000b0c0d7899 */ /* 0x000fe400080006ff */
[----:B------:R-:W-:Y:S02]  /*0700*/  USHF.L.U32 UR12, UR12, 0x1, URZ ;  /* 0x000000010c0c7899 */ /* 0x000fe400080006ff */
[----:B------:R-:W-:-:S04]  /*0710*/  UIADD3 UR14, UPT, UPT, -UR7, 0x100000, URZ ;  /* 0x00100000070e7890 */ /* 0x000fc8000fffe1ff */
[----:B------:R-:W-:Y:S02]  /*0720*/  USHF.L.U32 UR15, UR14, 0xb, URZ ;  /* 0x0000000b0e0f7899 */ /* 0x000fe400080006ff */
[----:B------:R-:W-:Y:S01]  /*0730*/  USHF.L.U32 UR14, UR14, 0x1, URZ ;  /* 0x000000010e0e7899 */ /* 0x000fe200080006ff */
[----:B------:R-:W-:Y:S01]  /*0740*/  ELECT P0, URZ, PT ;  /* 0x0000000000ff782f */ /* 0x000fe20003800000 */
[----:B------:R-:W2:Y:S02]  /*0750*/  FENCE.VIEW.ASYNC.S ;  /* 0x00000000000073c6 */ /* 0x000ea40000000000 */
[----:B--2---:R2:W3:Y:S08]  /*0760*/  SYNCS.EXCH.64 URZ, [UR9+0x30], UR12 ;  /* 0x0000300c09ff75b2 */ /* 0x0044f00008000100 */
[----:B------:R2:W1:Y:S01]  /*0770*/  SYNCS.EXCH.64 URZ, [UR9+0x50], UR14 ;  /* 0x0000500e09ff75b2 */ /* 0x0004620008000100 */
[----:B------:R2:W1:Y:S01]  /*0780*/  SYNCS.EXCH.64 URZ, [UR9+0x38], UR12 ;  /* 0x0000380c09ff75b2 */ /* 0x0004620008000100 */
[----:B------:R2:W1:Y:S01]  /*0790*/  SYNCS.EXCH.64 URZ, [UR9+0x58], UR14 ;  /* 0x0000580e09ff75b2 */ /* 0x0004620008000100 */
[----:B------:R2:W1:Y:S01]  /*07a0*/  SYNCS.EXCH.64 URZ, [UR9+0x40], UR12 ;  /* 0x0000400c09ff75b2 */ /* 0x0004620008000100 */
[----:B------:R2:W1:Y:S01]  /*07b0*/  SYNCS.EXCH.64 URZ, [UR9+0x60], UR14 ;  /* 0x0000600e09ff75b2 */ /* 0x0004620008000100 */
[----:B------:R2:W1:Y:S01]  /*07c0*/  SYNCS.EXCH.64 URZ, [UR9+0x48], UR12 ;  /* 0x0000480c09ff75b2 */ /* 0x0004620008000100 */
[----:B------:R2:W1:Y:S01]  /*07d0*/  SYNCS.EXCH.64 URZ, [UR9+0x68], UR14 ;  /* 0x0000680e09ff75b2 */ /* 0x0004620008000100 */
[----:B------:R-:W-:Y:S01]  /*07e0*/  NOP ;  /* 0x0000000000007918 */ /* 0x000fe20000000000 */
.L_x_10:
[----:B------:R-:W4:Y:S01]  /*07f0*/  SHFL.IDX PT, R0, R162, RZ, 0x1f ;  /* 0x00001fffa2007589 */ /* 0x000f2200000e0000 */
[----:B------:R-:W-:Y:S01]  /*0800*/  NOP ;  /* 0x0000000000007918 */ /* 0x000fe20000000000 */
[----:B----4-:R-:W-:-:S13]  /*0810*/  ISETP.NE.AND P0, PT, R0, 0x3, PT ;  /* 0x000000030000780c */ /* 0x010fda0003f05270 */
[----:B------:R-:W-:Y:S05]  /*0820*/  @P0 BRA `(.L_x_11) ;  /* 0x00000000002c0947 */ /* 0x000fea0003800000 */
[----:B---3--:R-:W-:Y:S01]  /*0830*/  UMOV UR8, 0x400 ;  /* 0x0000040000087882 */ /* 0x008fe20000000000 */
[----:B------:R-:W-:Y:S01]  /*0840*/  UMOV UR7, 0x20 ;  /* 0x0000002000077882 */ /* 0x000fe20000000000 */
[----:B------:R-:W-:Y:S02]  /*0850*/  ULEA UR8, UR37, UR8, 0x18 ;  /* 0x0000000825087291 */ /* 0x000fe4000f8ec0ff */
[----:B--2---:R-:W-:-:S04]  /*0860*/  UIADD3 UR12, UPT, UPT, -UR7, 0x100000, URZ ;  /* 0x00100000070c7890 */ /* 0x004fc8000fffe1ff */
[----:B------:R-:W-:Y:S02]  /*0870*/  USHF.L.U32 UR13, UR12, 0xb, URZ ;  /* 0x0000000b0c0d7899 */ /* 0x000fe400080006ff */
[----:B------:R-:W-:Y:S01]  /*0880*/  USHF.L.U32 UR12, UR12, 0x1, URZ ;  /* 0x000000010c0c7899 */ /* 0x000fe200080006ff */
[----:B------:R-:W-:Y:S01]  /*0890*/  ELECT P0, URZ, PT ;  /* 0x0000000000ff782f */ /* 0x000fe20003800000 */
[----:B------:R-:W2:Y:S10]  /*08a0*/  FENCE.VIEW.ASYNC.S ;  /* 0x00000000000073c6 */ /* 0x000eb40000000000 */
[----:B--2---:R4:W2:Y:S01]  /*08b0*/  SYNCS.EXCH.64 URZ, [UR8+0x70], UR12 ;  /* 0x0000700c08ff75b2 */ /* 0x0048a20008000100 */
[----:B------:R4:W3:Y:S02]  /*08c0*/  SYNCS.EXCH.64 URZ, [UR8+0x78], UR12 ;  /* 0x0000780c08ff75b2 */ /* 0x0008e40008000100 */
[----:B----4-:R-:W-:Y:S01]  /*08d0*/  NOP ;  /* 0x0000000000007918 */ /* 0x010fe20000000000 */
.L_x_11:
[----:B------:R-:W4:Y:S01]  /*08e0*/  SHFL.IDX PT, R0, R162, RZ, 0x1f ;  /* 0x00001fffa2007589 */ /* 0x000f2200000e0000 */
[----:B------:R-:W-:Y:S01]  /*08f0*/  NOP ;  /* 0x0000000000007918 */ /* 0x000fe20000000000 */
[----:B----4-:R-:W-:-:S13]  /*0900*/  ISETP.NE.AND P0, PT, R0, 0x4, PT ;  /* 0x000000040000780c */ /* 0x010fda0003f05270 */
[----:B------:R-:W-:Y:S05]  /*0910*/  @P0 BRA `(.L_x_12) ;  /* 0x0000000000480947 */ /* 0x000fea0003800000 */
[----:B--2---:R-:W-:Y:S01]  /*0920*/  UMOV UR9, 0x1e0 ;  /* 0x000001e000097882 */ /* 0x004fe20000000000 */
[----:B---3--:R-:W-:Y:S01]  /*0930*/  UMOV UR8, 0x400 ;  /* 0x0000040000087882 */ /* 0x008fe20000000000 */
[----:B------:R-:W-:Y:S01]  /*0940*/  USEL UR9, UR9, 0x1a0, UP5 ;  /* 0x000001a009097887 */ /* 0x000fe2000a800000 */
        /* <DEDUP_REMOVED lines=10> */
[----:B--2---:R4:W2:Y:S08]  /*09f0*/  SYNCS.EXCH.64 URZ, [UR8+0x80], UR12 ;  /* 0x0000800c08ff75b2 */ /* 0x0048b00008000100 */
[----:B------:R4:W3:Y:S01]  /*0a00*/  SYNCS.EXCH.64 URZ, [UR8+0x90], UR14 ;  /* 0x0000900e08ff75b2 */ /* 0x0008e20008000100 */
[----:B------:R4:W1:Y:S01]  /*0a10*/  SYNCS.EXCH.64 URZ, [UR8+0x88], UR12 ;  /* 0x0000880c08ff75b2 */ /* 0x0008620008000100 */
[----:B------:R4:W1:Y:S02]  /*0a20*/  SYNCS.EXCH.64 URZ, [UR8+0x98], UR14 ;  /* 0x0000980e08ff75b2 */ /* 0x0008640008000100 */
[----:B----4-:R-:W-:Y:S01]  /*0a30*/  NOP ;  /* 0x0000000000007918 */ /* 0x010fe20000000000 */
.L_x_12:
[----:B------:R-:W4:Y:S01]  /*0a40*/  SHFL.IDX PT, R0, R162, RZ, 0x1f ;  /* 0x00001fffa2007589 */ /* 0x000f2200000e0000 */
[----:B------:R-:W-:Y:S01]  /*0a50*/  NOP ;  /* 0x0000000000007918 */ /* 0x000fe20000000000 */
[----:B----4-:R-:W-:-:S13]  /*0a60*/  ISETP.NE.AND P0, PT, R0, 0x5, PT ;  /* 0x000000050000780c */ /* 0x010fda0003f05270 */
[----:B------:R-:W-:Y:S05]  /*0a70*/  @P0 BRA `(.L_x_13) ;  /* 0x0000000000440947 */ /* 0x000fea0003800000 */
[----:B--2---:R-:W-:Y:S01]  /*0a80*/  UMOV UR9, 0x400 ;  /* 0x0000040000097882 */ /* 0x004fe20000000000 */
        /* <DEDUP_REMOVED lines=16> */
.L_x_13:
[----:B------:R-:W4:Y:S01]  /*0b90*/  SHFL.IDX PT, R0, R162, RZ, 0x1f ;  /* 0x00001fffa2007589 */ /* 0x000f2200000e0000 */
[----:B------:R-:W-:Y:S01]  /*0ba0*/  ISETP.NE.OR P1, PT, RZ, UR10, !P1 ;  /* 0x0000000aff007c0c */ /* 0x000fe2000cf25670 */
        /* <DEDUP_REMOVED lines=12> */
[----:B------:R4:W3:Y:S01]  /*0c70*/  SYNCS.EXCH.64 URZ, [UR8+0xd0], UR12 ;  /* 0x0000d00c08ff75b2 */ /* 0x0008e20008000100 */
[----:B------:R4:W1:Y:S01]  /*0c80*/  SYNCS.EXCH.64 URZ, [UR8+0xc8], UR12 ;  /* 0x0000c80c08ff75b2 */ /* 0x0008620008000100 */
[----:B------:R4:W1:Y:S02]  /*0c90*/  SYNCS.EXCH.64 URZ, [UR8+0xd8], UR12 ;  /* 0x0000d80c08ff75b2 */ /* 0x0008640008000100 */
[----:B----4-:R-:W-:Y:S01]  /*0ca0*/  NOP ;  /* 0x0000000000007918 */ /* 0x010fe20000000000 */
.L_x_14:
[----:B------:R-:W-:Y:S01]  /*0cb0*/  VOTEU.ALL UP1, P1 ;  /* 0x0000000000ff7886 */ /* 0x000fe20000820000 */
[----:B---3--:R-:W3:Y:S01]  /*0cc0*/  LDCU UR8, c[0x0][0x36c] ;  /* 0x00006d80ff0877ac */ /* 0x008ee20008000800 */
[----:B------:R-:W-:Y:S01]  /*0cd0*/  NOP ;  /* 0x0000000000007918 */ /* 0x000fe20000000000 */
[----:B------:R-:W-:Y:S01]  /*0ce0*/  LOP3.LUT R10, R170, 0x1f, RZ, 0xc0, !PT ;  /* 0x0000001faa0a7812 */ /* 0x000fe200078ec0ff */
[----:B--2---:R-:W-:Y:S01]  /*0cf0*/  UMOV UR12, 0x20 ;  /* 0x00000020000c7882 */ /* 0x004fe20000000000 */
[----:B------:R-:W-:Y:S01]  /*0d00*/  @!UP1 UMOV UR7, 0x400 ;  /* 0x0000040000079882 */ /* 0x000fe20000000000 */
[----:B------:R-:W-:-:S04]  /*0d10*/  @!UP1 UIADD3 UR12, UPT, UPT, -UR12, 0x100000, URZ ;  /* 0x001000000c0c9890 */ /* 0x000fc8000fffe1ff */
[----:B------:R-:W-:Y:S02]  /*0d20*/  @!UP1 USHF.L.U32 UR13, UR12, 0xb, URZ ;  /* 0x0000000b0c0d9899 */ /* 0x000fe400080006ff */
[----:B------:R-:W-:Y:S02]  /*0d30*/  @!UP1 USHF.L.U32 UR12, UR12, 0x1, URZ ;  /* 0x000000010c0c9899 */ /* 0x000fe400080006ff */
[----:B------:R-:W-:Y:S01]  /*0d40*/  @!UP1 ULEA UR7, UR37, UR7, 0x18 ;  /* 0x0000000725079291 */ /* 0x000fe2000f8ec0ff */
[----:B------:R-:W-:Y:S01]  /*0d50*/  VOTEU.ALL UP1, P1 ;  /* 0x0000000000ff7886 */ /* 0x000fe20000820000 */
[----:B------:R-:W-:Y:S01]  /*0d60*/  UISETP.NE.AND UP4, UPT, UR10, URZ, UPT ;  /* 0x000000ff0a00728c */ /* 0x000fe2000bf85270 */
[----:B------:R-:W2:Y:S09]  /*0d70*/  FENCE.VIEW.ASYNC.S ;  /* 0x00000000000073c6 */ /* 0x000eb20000000000 */
[----:B--2---:R2:W4:Y:S01]  /*0d80*/  @!UP1 SYNCS.EXCH.64 URZ, [UR7+0xe0], UR12 ;  /* 0x0000e00c07ff95b2 */ /* 0x0045220008000100 */
[----:B---3--:R-:W-:-:S09]  /*0d90*/  UISETP.EQ.U32.AND UP1, UPT, UR8, 0x1, UPT ;  /* 0x000000010800788c */ /* 0x008fd2000bf22070 */
[----:B------:R-:W-:Y:S05]  /*0da0*/  BRA.U !UP1, `(.L_x_15) ;  /* 0x0000000109087547 */ /* 0x000fea000b800000 */
[----:B-1--4-:R-:W-:Y:S01]  /*0db0*/  UCGABAR_ARV ;  /* 0x00000000000079c7 */ /* 0x012fe20008000000 */
[----:B------:R-:W-:Y:S05]  /*0dc0*/  BRA `(.L_x_16) ;  /* 0x0000000000047947 */ /* 0x000fea0003800000 */
.L_x_15:
[----:B-1--4-:R-:W-:Y:S01]  /*0dd0*/  NOP ;  /* 0x0000000000007918 */ /* 0x012fe20000000000 */
.L_x_16:
[----:B------:R-:W1:Y:S01]  /*0de0*/  S2R R11, SR_CTAID.X ;  /* 0x00000000000b7919 */ /* 0x000e620000002500 */
[----:B------:R-:W-:-:S05]  /*0df0*/  CS2R.32 R156, SR_CgaSize ;  /* 0x00000000009c7805 */ /* 0x000fca0000008a00 */
[----:B------:R-:W-:-:S05]  /*0e00*/  IMAD R156, R156, -0xa0, RZ ;  /* 0xffffff609c9c7824 */ /* 0x000fca00078e02ff */
[----:B------:R-:W-:-:S14]  /*0e10*/  R2UR UR8, R156 ;  /* 0x000000009c0872ca */ /* 0x000fdc00000e0000 */
[----:B------:R-:W3:Y:S01]  /*0e20*/  LDCU UR8, c[0x0][UR8+0x2b0] ;  /* 0x00005600080877ac */ /* 0x000ee20008000800 */
[----:B------:R-:W-:-:S05]  /*0e30*/  CS2R.32 R0, SR_CgaSize ;  /* 0x0000000000007805 */ /* 0x000fca0000008a00 */
[----:B------:R-:W-:-:S06]  /*0e40*/  IMAD R0, R0, -0xa0, RZ ;  /* 0xffffff6000007824 */ /* 0x000fcc00078e02ff */
[----:B------:R-:W4:Y:S01]  /*0e50*/  LDC R0, c[0x0][R0+0x2a0] ;  /* 0x0000a80000007b82 */ /* 0x000f220000000800 */
[----:B------:R-:W-:Y:S01]  /*0e60*/  PRMT R8, RZ, 0x7610, R8 ;  /* 0x00007610ff087816 */ /* 0x000fe20000000008 */
[----:B------:R-:W3:Y:S01]  /*0e70*/  S2R R20, SR_CTAID.Y ;  /* 0x0000000000147919 */ /* 0x000ee20000002600 */
[----:B------:R-:W-:-:S05]  /*0e80*/  CS2R.32 R156, SR_CgaSize ;  /* 0x00000000009c7805 */ /* 0x000fca0000008a00 */
[----:B------:R-:W-:-:S05]  /*0e90*/  IMAD R156, R156, -0xa0, RZ ;  /* 0xffffff609c9c7824 */ /* 0x000fca00078e02ff */
[----:B--2---:R-:W-:-:S14]  /*0ea0*/  R2UR UR7, R156 ;  /* 0x000000009c0772ca */ /* 0x004fdc00000e0000 */
[----:B------:R-:W2:Y:S01]  /*0eb0*/  LDCU UR7, c[0x0][UR7+0x2b4] ;  /* 0x00005680070777ac */ /* 0x000ea20008000800 */
[----:B------:R-:W-:Y:S01]  /*0ec0*/  UISETP.NE.AND UP2, UPT, UR10, 0x2, UPT ;  /* 0x000000020a00788c */ /* 0x000fe2000bf45270 */
[----:B------:R-:W3:Y:S01]  /*0ed0*/  LDC R9, c[0x0][0xb24] ;  /* 0x0002c900ff097b82 */ /* 0x000ee20000000800 */
[----:B------:R-:W-:-:S05]  /*0ee0*/  CS2R.32 R154, SR_CgaSize ;  /* 0x00000000009a7805 */ /* 0x000fca0000008a00 */
[----:B------:R-:W-:-:S06]  /*0ef0*/  IMAD R154, R154, -0xa0, RZ ;  /* 0xffffff609a9a7824 */ /* 0x000fcc00078e02ff */
[----:B------:R-:W4:Y:S08]  /*0f00*/  LDC R154, c[0x0][R154+0x2a4] ;  /* 0x0000a9009a9a7b82 */ /* 0x000f300000000800 */
[----:B------:R-:W4:Y:S01]  /*0f10*/  LDC R72, c[0x0][0xb24] ;  /* 0x0002c900ff487b82 */ /* 0x000f220000000800 */
[----:B-1----:R-:W-:Y:S01]  /*0f20*/  I2FP.F32.U32 R4, R11 ;  /* 0x0000000b00047245 */ /* 0x002fe20000201000 */
[----:B------:R-:W-:-:S06]  /*0f30*/  IMAD.MOV.U32 R21, RZ, RZ, R11 ;  /* 0x000000ffff157224 */ /* 0x000fcc00078e000b */
[----:B------:R-:W1:Y:S01]  /*0f40*/  S2UR UR36, SR_CTAID.Z ;  /* 0x00000000002479c3 */ /* 0x000e620000002700 */
[----:B---3--:R-:W-:Y:S02]  /*0f50*/  ISETP.GE.AND P0, PT, R9, 0x1, PT ;  /* 0x000000010900780c */ /* 0x008fe40003f06270 */
[----:B------:R-:W-:Y:S01]  /*0f60*/  I2FP.F32.U32 R2, R20 ;  /* 0x0000001400027245 */ /* 0x000fe20000201000 */
[----:B------:R-:W-:-:S04]  /*0f70*/  FMUL R4, R4, UR8 ;  /* 0x0000000804047c20 */ /* 0x000fc80008400000 */
[----:B--2---:R-:W-:Y:S01]  /*0f80*/  FMUL R2, R2, UR7 ;  /* 0x0000000702027c20 */ /* 0x004fe20008400000 */
[----:B------:R-:W2:Y:S01]  /*0f90*/  F2I.U32.TRUNC.NTZ R156, R4 ;  /* 0x00000004009c7305 */ /* 0x000ea2000020f000 */
[----:B------:R-:W3:Y:S07]  /*0fa0*/  LDCU UR7, c[0x0][0xb30] ;  /* 0x00016600ff0777ac */ /* 0x000eee0008000800 */
[----:B------:R-:W1:Y:S01]  /*0fb0*/  F2I.U32.TRUNC.NTZ R3, R2 ;  /* 0x0000000200037305 */ /* 0x000e62000020f000 */
[----:B--2---:R-:W-:-:S04]  /*0fc0*/  IMAD.MOV R156, RZ, RZ, -R156 ;  /* 0x000000ffff9c7224 */ /* 0x004fc800078e0a9c */
[----:B----4-:R-:W-:Y:S01]  /*0fd0*/  IMAD R156, R0, R156, R11 ;  /* 0x0000009c009c7224 */ /* 0x010fe200078e020b */
[----:B------:R-:W-:Y:S01]  /*0fe0*/  PRMT R0, RZ, 0x7610, R0 ;  /* 0x00007610ff007816 */ /* 0x000fe20000000000 */
[----:B---3--:R-:W-:Y:S01]  /*0ff0*/  UISETP.NE.AND UP3, UPT, UR7, 0x1, UPT ;  /* 0x000000010700788c */ /* 0x008fe2000bf65270 */
[----:B-1----:R-:W-:-:S05]  /*1000*/  IADD3 R3, PT, PT, -R3, RZ, RZ ;  /* 0x000000ff03037210 */ /* 0x002fca0007ffe1ff */
[----:B------:R-:W-:Y:S01]  /*1010*/  IMAD R154, R154, R3, R20 ;  /* 0x000000039a9a7224 */ /* 0x000fe200078e0214 */
[----:B------:R-:W-:Y:S06]  /*1020*/  BRA.U UP4, `(.L_x_17) ;  /* 0x0000000104247547 */ /* 0x000fec000b800000 */
[----:B------:R-:W-:Y:S01]  /*1030*/  ISETP.NE.AND P1, PT, R154, RZ, PT ;  /* 0x000000ff9a00720c */ /* 0x000fe20003f25270 */
[----:B------:R-:W-:Y:S01]  /*1040*/  IMAD.MOV.U32 R0, RZ, RZ, 0x3 ;  /* 0x00000003ff007424 */ /* 0x000fe200078e00ff */
[C---:B------:R-:W-:Y:S02]  /*1050*/  LOP3.LUT R3, R156.reuse, 0xfffffffe, RZ, 0xc0, !PT ;  /* 0xfffffffe9c037812 */ /* 0x040fe400078ec0ff */
[----:B------:R-:W-:Y:S02]  /*1060*/  ISETP.LT.U32.OR P1, PT, R156, 0x2, !P1 ;  /* 0x000000029c00780c */ /* 0x000fe40004f21470 */
[----:B------:R-:W-:Y:S02]  /*1070*/  SHF.L.U32 R0, R0, R3, RZ ;  /* 0x0000000300007219 */ /* 0x000fe400000006ff */
[----:B------:R-:W-:Y:S02]  /*1080*/  SEL R5, RZ, 0x1, !P1 ;  /* 0x00000001ff057807 */ /* 0x000fe40004800000 */
[----:B------:R-:W-:-:S05]  /*1090*/  SEL R2, RZ, 0x2, !P1 ;  /* 0x00000002ff027807 */ /* 0x000fca0004800000 */
[----:B------:R-:W-:-:S05]  /*10a0*/  IMAD.IADD R2, R5, 0x1, R2 ;  /* 0x0000000105027824 */ /* 0x000fca00078e0202 */
[----:B------:R-:W-:Y:S02]  /*10b0*/  PRMT R8, R2, 0x7610, R8 ;  /* 0x0000761002087816 */ /* 0x000fe40000000008 */
.L_x_17:
[----:B------:R-:W-:Y:S05]  /*10c0*/  @!P0 BRA `(.L_x_18) ;  /* 0x0000000000b88947 */ /* 0x000fea0003800000 */
[----:B------:R-:W1:Y:S01]  /*10d0*/  LDC.64 R4, c[0x0][0xb18] ;  /* 0x0002c600ff047b82 */ /* 0x000e620000000a00 */
[----:B------:R-:W-:-:S07]  /*10e0*/  ISETP.NE.AND P0, PT, R9, 0x1, PT ;  /* 0x000000010900780c */ /* 0x000fce0003f05270 */
[----:B------:R-:W2:Y:S08]  /*10f0*/  LDC R14, c[0x0][0xb0c] ;  /* 0x0002c300ff0e7b82 */ /* 0x000eb00000000800 */
[----:B------:R-:W3:Y:S08]  /*1100*/  LDC R13, c[0x0][0x370] ;  /* 0x0000dc00ff0d7b82 */ /* 0x000ef00000000800 */
[----:B------:R-:W4:Y:S01]  /*1110*/  LDC R16, c[0x0][0x374] ;  /* 0x0000dd00ff107b82 */ /* 0x000f220000000800 */
[----:B-1----:R-:W-:-:S07]  /*1120*/  ISETP.NE.AND P1, PT, R4, 0x1, PT ;  /* 0x000000010400780c */ /* 0x002fce0003f25270 */
[----:B------:R-:W3:Y:S01]  /*1130*/  LDC.64 R6, c[0x0][0xb10] ;  /* 0x0002c400ff067b82 */ /* 0x000ee20000000a00 */
[----:B--2---:R-:W-:-:S07]  /*1140*/  ISETP.NE.AND P2, PT, R14, 0x1, PT ;  /* 0x000000010e00780c */ /* 0x004fce0003f45270 */
[----:B------:R-:W1:Y:S08]  /*1150*/  LDC R12, c[0x0][0xb20] ;  /* 0x0002c800ff0c7b82 */ /* 0x000e700000000800 */
[----:B------:R-:W2:Y:S01]  /*1160*/  LDC.64 R2, c[0x0][0xb28] ;  /* 0x0002ca00ff027b82 */ /* 0x000ea20000000a00 */
[----:B----4-:R-:W-:-:S04]  /*1170*/  IMAD.HI.U32 R15, R16, R5, RZ ;  /* 0x00000005100f7227 */ /* 0x010fc800078e00ff */
[----:B------:R-:W-:-:S04]  /*1180*/  IMAD.HI.U32 R5, R20, R5, RZ ;  /* 0x0000000514057227 */ /* 0x000fc800078e00ff */
[----:B---3--:R-:W-:-:S04]  /*1190*/  IMAD.HI.U32 R18, R13, R6, RZ ;  /* 0x000000060d127227 */ /* 0x008fc800078e00ff */
[C---:B------:R-:W-:Y:S01]  /*11a0*/  IMAD.HI.U32 R22, R11.reuse, R6, RZ ;  /* 0x000000060b167227 */ /* 0x040fe200078e00ff */
[-C--:B------:R-:W-:Y:S02]  /*11b0*/  @P2 SHF.R.U32.HI R13, RZ, R7.reuse, R18 ;  /* 0x00000007ff0d2219 */ /* 0x080fe40000011612 */
[-C--:B-1----:R-:W-:Y:S02]  /*11c0*/  @P1 SHF.R.U32.HI R16, RZ, R12.reuse, R15 ;  /* 0x0000000cff101219 */ /* 0x082fe4000001160f */
[----:B------:R-:W-:Y:S02]  /*11d0*/  SHF.R.U32.HI R5, RZ, R12, R5 ;  /* 0x0000000cff057219 */ /* 0x000fe40000011605 */
[----:B------:R-:W-:Y:S02]  /*11e0*/  SHF.R.U32.HI R22, RZ, R7, R22 ;  /* 0x00000007ff167219 */ /* 0x000fe40000011616 */
[----:B------:R-:W-:Y:S01]  /*11f0*/  SEL R5, R20, R5, !P1 ;  /* 0x0000000514057207 */ /* 0x000fe20004800000 */
[----:B--2---:R-:W-:Y:S01]  /*1200*/  IMAD.HI.U32 R18, R16, R2, RZ ;  /* 0x0000000210127227 */ /* 0x004fe200078e00ff */
[----:B------:R-:W-:-:S02]  /*1210*/  SEL R21, R11, R22, !P2 ;  /* 0x000000160b157207 */ /* 0x000fc40005000000 */
[----:B------:R-:W-:Y:S01]  /*1220*/  IADD3 R7, PT, PT, -R5, RZ, RZ ;  /* 0x000000ff05077210 */ /* 0x000fe20007ffe1ff */
[----:B------:R-:W-:Y:S01]  /*1230*/  IMAD.HI.U32 R6, R13, R2, RZ ;  /* 0x000000020d067227 */ /* 0x000fe200078e00ff */
[----:B------:R-:W-:-:S03]  /*1240*/  @P0 SHF.R.U32.HI R16, RZ, R3, R18 ;  /* 0x00000003ff100219 */ /* 0x000fc60000011612 */
[----:B------:R-:W-:Y:S01]  /*1250*/  IMAD R7, R4, R7, R20 ;  /* 0x0000000704077224 */ /* 0x000fe200078e0214 */
[----:B------:R-:W-:Y:S01]  /*1260*/  @P0 SHF.R.U32.HI R13, RZ, R3, R6 ;  /* 0x00000003ff0d0219 */ /* 0x000fe20000011606 */
[----:B------:R-:W-:-:S04]  /*1270*/  IMAD R16, R16, R9, RZ ;  /* 0x0000000910107224 */ /* 0x000fc800078e02ff */
[----:B------:R-:W-:Y:S01]  /*1280*/  IMAD R6, R13, R9, RZ ;  /* 0x000000090d067224 */ /* 0x000fe200078e02ff */
[----:B------:R-:W-:-:S04]  /*1290*/  ISETP.GE.AND P1, PT, R5, R16, PT ;  /* 0x000000100500720c */ /* 0x000fc80003f26270 */
[----:B------:R-:W-:Y:S01]  /*12a0*/  ISETP.GE.OR P1, PT, R21, R6, P1 ;  /* 0x000000061500720c */ /* 0x000fe20000f26670 */
[----:B------:R-:W-:-:S05]  /*12b0*/  IMAD.HI.U32 R6, R5, R2, RZ ;  /* 0x0000000205067227 */ /* 0x000fca00078e00ff */
[----:B------:R-:W-:-:S04]  /*12c0*/  SHF.R.U32.HI R6, RZ, R3, R6 ;  /* 0x00000003ff067219 */ /* 0x000fc80000011606 */
[----:B------:R-:W-:-:S03]  /*12d0*/  SEL R6, R5, R6, !P0 ;  /* 0x0000000605067207 */ /* 0x000fc60004000000 */
[----:B------:R-:W-:Y:S01]  /*12e0*/  @!P1 IMAD.HI.U32 R12, R21, R2, RZ ;  /* 0x00000002150c9227 */ /* 0x000fe200078e00ff */
[----:B------:R-:W-:-:S04]  /*12f0*/  IADD3 R2, PT, PT, -R6, RZ, RZ ;  /* 0x000000ff06027210 */ /* 0x000fc80007ffe1ff */
[----:B------:R-:W-:Y:S01]  /*1300*/  @!P1 SHF.R.U32.HI R12, RZ, R3, R12 ;  /* 0x00000003ff0c9219 */ /* 0x000fe2000001160c */
[----:B------:R-:W-:-:S03]  /*1310*/  IMAD R2, R9, R2, R5 ;  /* 0x0000000209027224 */ /* 0x000fc600078e0205 */
[----:B------:R-:W-:-:S05]  /*1320*/  @!P1 SEL R3, R21, R12, !P0 ;  /* 0x0000000c15039207 */ /* 0x000fca0004000000 */
[--C-:B------:R-:W-:Y:S02]  /*1330*/  @!P1 IMAD.IADD R6, R6, 0x1, -R3.reuse ;  /* 0x0000000106069824 */ /* 0x100fe400078e0a03 */
[----:B------:R-:W-:Y:S01]  /*1340*/  @!P1 IMAD R3, R2, R13, R3 ;  /* 0x0000000d02039224 */ /* 0x000fe200078e0203 */
[----:B------:R-:W-:Y:S01]  /*1350*/  IADD3 R2, PT, PT, -R21, RZ, RZ ;  /* 0x000000ff15027210 */ /* 0x000fe20007ffe1ff */
[----:B------:R-:W-:Y:S02]  /*1360*/  @!P1 IMAD R5, R6, R9, R21 ;  /* 0x0000000906059224 */ /* 0x000fe400078e0215 */
[----:B------:R-:W-:Y:S02]  /*1370*/  @!P1 IMAD.MOV.U32 R21, RZ, RZ, R3 ;  /* 0x000000ffff159224 */ /* 0x000fe400078e0003 */
[----:B------:R-:W-:Y:S02]  /*1380*/  IMAD R2, R14, R2, R11 ;  /* 0x000000020e027224 */ /* 0x000fe400078e020b */
[----:B------:R-:W-:-:S02]  /*1390*/  IMAD R20, R5, R4, R7 ;  /* 0x0000000405147224 */ /* 0x000fc400078e0207 */
[----:B------:R-:W-:Y:S02]  /*13a0*/  IMAD R21, R21, R14, R2 ;  /* 0x0000000e15157224 */ /* 0x000fe400078e0202 */
.L_x_18:
[----:B------:R-:W-:Y:S05]  /*13b0*/  BRA.U UP3, `(.L_x_19) ;  /* 0x0000000103407547 */ /* 0x000fea000b800000 */
[----:B------:R-:W1:Y:S08]  /*13c0*/  LDC.64 R4, c[0x0][0xb10] ;  /* 0x0002c400ff047b82 */ /* 0x000e700000000a00 */
[----:B------:R-:W2:Y:S08]  /*13d0*/  LDC.64 R2, c[0x0][0xb18] ;  /* 0x0002c600ff027b82 */ /* 0x000eb00000000a00 */
[----:B------:R-:W3:Y:S08]  /*13e0*/  LDC R6, c[0x0][0xb20] ;  /* 0x0002c800ff067b82 */ /* 0x000ef00000000800 */
[----:B------:R-:W4:Y:S01]  /*13f0*/  LDC R12, c[0x0][0xb0c] ;  /* 0x0002c300ff0c7b82 */ /* 0x000f220000000800 */
[----:B-1----:R-:W-:-:S05]  /*1400*/  IMAD.HI.U32 R4, R21, R4, RZ ;  /* 0x0000000415047227 */ /* 0x002fca00078e00ff */
[----:B------:R-:W-:Y:S01]  /*1410*/  SHF.R.U32.HI R4, RZ, R5, R4 ;  /* 0x00000005ff047219 */ /* 0x000fe20000011604 */
[----:B--2---:R-:W-:Y:S01]  /*1420*/  IMAD.HI.U32 R3, R20, R3, RZ ;  /* 0x0000000314037227 */ /* 0x004fe200078e00ff */
[----:B------:R-:W-:-:S04]  /*1430*/  ISETP.NE.AND P0, PT, R2, 0x1, PT ;  /* 0x000000010200780c */ /* 0x000fc80003f05270 */
[----:B---3--:R-:W-:-:S04]  /*1440*/  SHF.R.U32.HI R3, RZ, R6, R3 ;  /* 0x00000006ff037219 */ /* 0x008fc80000011603 */
[----:B------:R-:W-:Y:S02]  /*1450*/  SEL R3, R20, R3, !P0 ;  /* 0x0000000314037207 */ /* 0x000fe40004000000 */
[----:B----4-:R-:W-:-:S04]  /*1460*/  ISETP.NE.AND P1, PT, R12, 0x1, PT ;  /* 0x000000010c00780c */ /* 0x010fc80003f25270 */
[----:B------:R-:W-:-:S05]  /*1470*/  SEL R6, R21, R4, !P1 ;  /* 0x0000000415067207 */ /* 0x000fca0004800000 */
[----:B------:R-:W-:Y:S02]  /*1480*/  IMAD.IADD R4, R3, 0x1, -R6 ;  /* 0x0000000103047824 */ /* 0x000fe400078e0a06 */
[----:B------:R-:W-:Y:S02]  /*1490*/  IMAD.IADD R3, R6, 0x1, -R3 ;  /* 0x0000000106037824 */ /* 0x000fe400078e0a03 */
[----:B------:R-:W-:Y:S02]  /*14a0*/  IMAD R21, R4, R12, R21 ;  /* 0x0000000c04157224 */ /* 0x000fe400078e0215 */
[----:B------:R-:W-:Y:S02]  /*14b0*/  IMAD R20, R3, R2, R20 ;  /* 0x0000000203147224 */ /* 0x000fe400078e0214 */
.L_x_19:
[----:B------:R-:W-:Y:S05]  /*14c0*/  BRA.U !UP1, `(.L_x_20) ;  /* 0x00000001090c7547 */ /* 0x000fea000b800000 */
[----:B------:R-:W-:Y:S01]  /*14d0*/  UCGABAR_WAIT ;  /* 0x0000000000007dc7 */ /* 0x000fe20008000000 */
[----:B------:R-:W-:Y:S01]  /*14e0*/  CCTL.IVALL ;  /* 0x00000000ff00798f */ /* 0x000fe20002000000 */
[----:B------:R-:W-:Y:S05]  /*14f0*/  BRA `(.L_x_21) ;  /* 0x0000000000047947 */ /* 0x000fea0003800000 */
.L_x_20:
[----:B------:R-:W-:Y:S06]  /*1500*/  BAR.SYNC.DEFER_BLOCKING 0x0 ;  /* 0x0000000000007b1d */ /* 0x000fec0000010000 */
.L_x_21:
[----:B------:R-:W-:Y:S05]  /*1510*/  BRA.U UP2, `(.L_x_22) ;  /* 0x0000001102847547 */ /* 0x000fea000b800000 */
[----:B------:R-:W1:Y:S01]  /*1520*/  LDCU UR4, c[0x0][0x38c] ;  /* 0x00007180ff0477ac */ /* 0x000e620008000800 */
[----:B------:R-:W2:Y:S01]  /*1530*/  LDC R9, c[0x0][0x370] ;  /* 0x0000dc00ff097b82 */ /* 0x000ea20000000800 */
[----:B------:R-:W-:Y:S01]  /*1540*/  IMAD.SHL.U32 R16, R11, 0x80, RZ ;  /* 0x000000800b107824 */ /* 0x000fe200078e00ff */
[----:B------:R-:W-:Y:S01]  /*1550*/  PLOP3.LUT P1, PT, PT, PT, UP5, 0x80, 0x8 ;  /* 0x000000000008781c */ /* 0x000fe20003f2f058 */
[----:B------:R-:W-:Y:S01]  /*1560*/  HFMA2 R12, -RZ, RZ, 0, 0 ;  /* 0x00000000ff0c7431 */ /* 0x000fe200000001ff */
[----:B------:R-:W-:Y:S01]  /*1570*/  UISETP.NE.AND UP1, UPT, UR10, URZ, UPT ;  /* 0x000000ff0a00728c */ /* 0x000fe2000bf25270 */
[----:B------:R-:W-:Y:S01]  /*1580*/  ISETP.NE.AND P4, PT, R10, RZ, P5 ;  /* 0x000000ff0a00720c */ /* 0x000fe20002f85270 */
[----:B------:R-:W-:Y:S01]  /*1590*/  IMAD.MOV.U32 R15, RZ, RZ, 0x1 ;  /* 0x00000001ff0f7424 */ /* 0x000fe200078e00ff */
[----:B------:R-:W-:Y:S01]  /*15a0*/  PLOP3.LUT P1, PT, P1, PT, PT, 0x8, 0x80 ;  /* 0x000000000080781c */ /* 0x000fe20000f2e170 */
[----:B------:R-:W3:Y:S01]  /*15b0*/  LDC R0, c[0x0][0x374] ;  /* 0x0000dd00ff007b82 */ /* 0x000ee20000000800 */
[----:B------:R-:W-:Y:S01]  /*15c0*/  IMAD.MOV.U32 R14, RZ, RZ, RZ ;  /* 0x000000ffff0e7224 */ /* 0x000fe200078e00ff */
[----:B------:R-:W-:Y:S01]  /*15d0*/  MOV R8, 0x1 ;  /* 0x0000000100087802 */ /* 0x000fe20000000f00 */
[----:B------:R-:W-:Y:S01]  /*15e0*/  IMAD.MOV.U32 R10, RZ, RZ, RZ ;  /* 0x000000ffff0a7224 */ /* 0x000fe200078e00ff */
[----:B------:R-:W-:Y:S01]  /*15f0*/  LOP3.LUT R16, R16, 0x80, RZ, 0xc0, !PT ;  /* 0x0000008010107812 */ /* 0x000fe200078ec0ff */
[----:B------:R-:W4:Y:S01]  /*1600*/  LDCU.64 UR14, c[0x0][0x348] ;  /* 0x00006900ff0e77ac */ /* 0x000f220008000a00 */
[----:B-1----:R-:W-:-:S02]  /*1610*/  UIADD3 UR5, UPT, UPT, UR4, 0x1f, URZ ;  /* 0x0000001f04057890 */ /* 0x002fc4000fffe0ff */
[----:B------:R-:W-:Y:S02]  /*1620*/  USEL UR22, UR6, 0x2, UP1 ;  /* 0x0000000206167887 */ /* 0x000fe40008800000 */
[----:B------:R-:W-:Y:S01]  /*1630*/  USHF.R.S32.HI UR7, URZ, 0x1f, UR5 ;  /* 0x0000001fff077899 */ /* 0x000fe20008011405 */
[----:B------:R-:W-:-:S03]  /*1640*/  UMOV UR23, URZ ;  /* 0x000000ff00177c82 */ /* 0x000fc60008000000 */
[----:B------:R-:W-:Y:S02]  /*1650*/  ULEA.HI UR7, UR7, UR5, URZ, 0x5 ;  /* 0x0000000507077291 */ /* 0x000fe4000f8f28ff */
[----:B------:R-:W-:Y:S02]  /*1660*/  UIADD3 UR5, UPT, UPT, UR4, -0x1, URZ ;  /* 0xffffffff04057890 */ /* 0x000fe4000fffe0ff */
[----:B------:R-:W-:Y:S02]  /*1670*/  USHF.R.S32.HI UR7, URZ, 0x5, UR7 ;  /* 0x00000005ff077899 */ /* 0x000fe40008011407 */
[----:B------:R-:W-:Y:S02]  /*1680*/  UISETP.GE.U32.AND UP2, UPT, UR5, -0x3f, UPT ;  /* 0xffffffc10500788c */ /* 0x000fe4000bf46070 */
[----:B------:R-:W-:Y:S02]  /*1690*/  UISETP.LT.U32.AND UP0, UPT, UR7, 0x3, UPT ;  /* 0x000000030700788c */ /* 0x000fe4000bf01070 */
[----:B------:R-:W-:-:S02]  /*16a0*/  UIADD3 UR4, UPT, UPT, UR4, 0x3e, URZ ;  /* 0x0000003e04047890 */ /* 0x000fc4000fffe0ff */
[----:B------:R-:W-:-:S04]  /*16b0*/  USEL UR5, UR7, 0x3, UP0 ;  /* 0x0000000307057887 */ /* 0x000fc80008000000 */
[----:B------:R-:W-:Y:S02]  /*16c0*/  UIADD3 UR21, UPT, UPT, UR5, -0x1, URZ ;  /* 0xffffffff05157890 */ /* 0x000fe4000fffe0ff */
[----:B------:R-:W-:Y:S02]  /*16d0*/  @UP2 UIADD3 UR21, UPT, UPT, UR5, URZ, URZ ;  /* 0x000000ff05152290 */ /* 0x000fe4000fffe0ff */
[----:B------:R-:W-:Y:S02]  /*16e0*/  UIADD3 UR24, UPT, UPT, UR7, -UR5, URZ ;  /* 0x8000000507187290 */ /* 0x000fe4000fffe0ff */
[----:B------:R-:W-:Y:S02]  /*16f0*/  UIADD3 UR13, UPT, UPT, UR21, 0x1, URZ ;  /* 0x00000001150d7890 */ /* 0x000fe4000fffe0ff */
[----:B--2-4-:R-:W-:-:S12]  /*1700*/  UIADD3 UR21, UPT, UPT, -UR21, URZ, URZ ;  /* 0x000000ff15157290 */ /* 0x014fd8000fffe1ff */
.L_x_42:
[----:B------:R-:W-:Y:S01]  /*1710*/  UISETP.NE.AND UP0, UPT, UR37, URZ, UPT ;  /* 0x000000ff2500728c */ /* 0x000fe2000bf05270 */
[----:B------:R-:W1:Y:S08]  /*1720*/  S2UR UR37, SR_CgaCtaId ;  /* 0x00000000002579c3 */ /* 0x000e700000008800 */
[----:B------:R-:W-:Y:S05]  /*1730*/  BRA.U UP0, `(.L_x_23) ;  /* 0x0000000100347547 */ /* 0x000fea000b800000 */
[----:B------:R-:W2:Y:S01]  /*1740*/  S2R R2, SR_CgaCtaId ;  /* 0x0000000000027919 */ /* 0x000ea20000008800 */
[----:B------:R-:W-:-:S04]  /*1750*/  MOV R3, 0x400 ;  /* 0x0000040000037802 */ /* 0x000fc80000000f00 */
[----:B--2---:R-:W-:Y:S02]  /*1760*/  LEA R3, R2, R3, 0x18 ;  /* 0x0000000302037211 */ /* 0x004fe400078ec0ff */
[----:B------:R-:W-:-:S03]  /*1770*/  SHF.L.U32 R2, R8, 0x1f, RZ ;  /* 0x0000001f08027819 */ /* 0x000fc600000006ff */
[----:B------:R-:W-:-:S04]  /*1780*/  IMAD R3, R10, 0x8, R3 ;  /* 0x000000080a037824 */ /* 0x000fc800078e0203 */
[----:B------:R-:W2:Y:S02]  /*1790*/  SYNCS.PHASECHK.TRANS64.TRYWAIT P0, [R3+URZ+0xd0], R2 ;  /* 0x0000d002030075a7 */ /* 0x000ea400080011ff */
[----:B--2---:R-:W-:Y:S05]  /*17a0*/  @!P0 BRA `(.L_x_24) ;  /* 0x0000009800c08947 */ /* 0x004fea0003800000 */
.L_x_146:
[----:B------:R-:W-:Y:S01]  /*17b0*/  VIADD R10, R10, 0x1 ;  /* 0x000000010a0a7836 */ /* 0x000fe20000000000 */
[----:B------:R2:W-:Y:S04]  /*17c0*/  SYNCS.ARRIVE.TRANS64.A1T0 RZ, [R3+URZ+0xc0], RZ ;  /* 0x0000c0ff03ff79a7 */ /* 0x0005e800081000ff */
[----:B------:R-:W-:-:S04]  /*17d0*/  ISETP.NE.AND P0, PT, R10, 0x2, PT ;  /* 0x000000020a00780c */ /* 0x000fc80003f05270 */
[----:B------:R-:W-:Y:S02]  /*17e0*/  SEL R10, R10, RZ, P0 ;  /* 0x000000ff0a0a7207 */ /* 0x000fe40000000000 */
[----:B--2---:R-:W-:-:S04]  /*17f0*/  SEL R3, RZ, 0x1, P0 ;  /* 0x00000001ff037807 */ /* 0x004fc80000000000 */
[----:B------:R-:W-:-:S07]  /*1800*/  LOP3.LUT R8, R8, R3, RZ, 0x3c, !PT ;  /* 0x0000000308087212 */ /* 0x000fce00078e3cff */
.L_x_23:
[----:B------:R-:W-:Y:S01]  /*1810*/  UMOV UR6, 0x400 ;  /* 0x0000040000067882 */ /* 0x000fe20000000000 */
[----:B------:R-:W-:Y:S01]  /*1820*/  LEA.HI R3, R21, R21, RZ, 0x1 ;  /* 0x0000001515037211 */ /* 0x000fe200078f08ff */
[----:B-1----:R-:W-:Y:S01]  /*1830*/  ULEA UR6, UR37, UR6, 0x18 ;  /* 0x0000000625067291 */ /* 0x002fe2000f8ec0ff */
[----:B------:R-:W-:Y:S01]  /*1840*/  SHF.L.U32 R2, R15, 0x1f, RZ ;  /* 0x0000001f0f027819 */ /* 0x000fe200000006ff */
[----:B------:R-:W-:Y:S01]  /*1850*/  UISETP.GE.U32.AND UP0, UPT, UR4, 0x3f, UPT ;  /* 0x0000003f0400788c */ /* 0x000fe2000bf06070 */
[C---:B------:R-:W-:Y:S01]  /*1860*/  R2UR UR9, R16.reuse ;  /* 0x00000000100972ca */ /* 0x040fe200000e0000 */
[----:B------:R-:W-:Y:S01]  /*1870*/  ULEA UR8, UR23, UR6, 0x3 ;  /* 0x0000000617087291 */ /* 0x000fe2000f8e18ff */
[----:B------:R-:W-:Y:S01]  /*1880*/  IMAD.SHL.U32 R3, R3, 0x80, RZ ;  /* 0x0000008003037824 */ /* 0x000fe200078e00ff */
[----:B------:R-:W-:Y:S01]  /*1890*/  R2UR UR11, R16 ;  /* 0x00000000100b72ca */ /* 0x000fe200000e0000 */
[----:B------:R-:W-:-:S03]  /*18a0*/  UMOV UR25, URZ ;  /* 0x000000ff00197c82 */ /* 0x000fc60008000000 */
[----:B------:R-:W-:-:S03]  /*18b0*/  R2UR UR35, R3 ;  /* 0x00000000032372ca */ /* 0x000fc600000e0000 */
[----:B------:R1:W2:Y:S01]  /*18c0*/  SYNCS.PHASECHK.TRANS64.TRYWAIT P0, [UR8+0x18], R2 ;  /* 0x00001802ff0075a7 */ /* 0x0002a20008001108 */
[----:B------:R-:W-:-:S09]  /*18d0*/  R2UR UR8, R20 ;  /* 0x00000000140872ca */ /* 0x000fd200000e0000 */
[----:B------:R-:W-:-:S04]  /*18e0*/  ULOP3.LUT UR35, UR9, 0xffffff00, UR35, 0xf8, !UPT ;  /* 0xffffff0009237892 */ /* 0x000fc8000f8ef823 */
[----:B------:R-:W-:Y:S01]  /*18f0*/  ULEA UR11, UR8, UR11, 0x8 ;  /* 0x0000000b080b7291 */ /* 0x000fe2000f8e40ff */
[----:B------:R-:W-:Y:S11]  /*1900*/  BRA.U !UP0, `(.L_x_25) ;  /* 0x0000000108bc7547 */ /* 0x000ff6000b800000 */
[----:B------:R-:W-:Y:S01]  /*1910*/  UMOV UR16, UR21 ;  /* 0x0000001500107c82 */ /* 0x000fe20008000000 */
[----:B------:R-:W-:Y:S01]  /*1920*/  UMOV UR17, UR23 ;  /* 0x0000001700117c82 */ /* 0x000fe20008000000 */
[----:B------:R-:W-:-:S05]  /*1930*/  UMOV UR34, URZ ;  /* 0x000000ff00227c82 */ /* 0x000fca0008000000 */
.L_x_31:
[----:B------:R-:W-:Y:S01]  /*1940*/  ULEA UR33, UR17, UR6, 0x3 ;  /* 0x0000000611217291 */ /* 0x000fe2000f8e18ff */
[----:B------:R-:W-:Y:S01]  /*1950*/  @P5 MOV R3, 0x8000 ;  /* 0x0000800000035802 */ /* 0x000fe20000000f00 */
[----:B-12-4-:R-:W-:Y:S10]  /*1960*/  @P0 BRA `(.L_x_26) ;  /* 0x00000000000c0947 */ /* 0x016ff40003800000 */
[----:B------:R-:W-:-:S04]  /*1970*/  SHF.L.U32 R5, R15, 0x1f, RZ ;  /* 0x0000001f0f057819 */ /* 0x000fc800000006ff */
[----:B------:R-:W2:Y:S02]  /*1980*/  SYNCS.PHASECHK.TRANS64.TRYWAIT P0, [UR33+0x18], R5 ;  /* 0x00001805ff0075a7 */ /* 0x000ea40008001121 */
[----:B--2---:R-:W-:Y:S05]  /*1990*/  @!P0 BRA `(.L_x_27) ;  /* 0x0000009800588947 */ /* 0x004fea0003800000 */
.L_x_26:
[----:B------:R2:W-:Y:S01]  /*19a0*/  @P5 SYNCS.ARRIVE.TRANS64 RZ, [UR33], R3 ;  /* 0x00000003ffff59a7 */ /* 0x0005e20008000021 */
[----:B------:R-:W-:Y:S02]  /*19b0*/  ULOP3.LUT UR8, UR22, 0x2, URZ, 0xfc, !UPT ;  /* 0x0000000216087892 */ /* 0x000fe4000f8efcff */
[----:B------:R-:W-:Y:S02]  /*19c0*/  UIADD3 UR16, UPT, UPT, UR16, 0x1, URZ ;  /* 0x0000000110107890 */ /* 0x000fe4000fffe0ff */
[----:B------:R-:W-:Y:S02]  /*19d0*/  UISETP.NE.AND UP0, UPT, UR8, 0x2, UPT ;  /* 0x000000020800788c */ /* 0x000fe4000bf05270 */
[----:B------:R-:W-:-:S07]  /*19e0*/  UISETP.NE.AND UP2, UPT, UR16, 0x1, UPT ;  /* 0x000000011000788c */ /* 0x000fce000bf45270 */
[----:B------:R-:W-:Y:S05]  /*19f0*/  BRA.U UP0, `(.L_x_28) ;  /* 0x0000000100047547 */ /* 0x000fea000b800000 */
[----:B------:R-:W-:Y:S05]  /*1a00*/  BPT.TRAP 0x1 ;  /* 0x000000040000795c */ /* 0x000fea0000300000 */
.L_x_28:
[----:B------:R-:W-:Y:S04]  /*1a10*/  BSSY.RECONVERGENT B0, `(.L_x_29) ;  /* 0x0000003000007945 */ /* 0x000fe80003800200 */
[----:B------:R-:W-:Y:S05]  /*1a20*/  @!P4 BRA `(.L_x_30) ;  /* 0x000000000004c947 */ /* 0x000fea0003800000 */
[----:B------:R-:W-:Y:S05]  /*1a30*/  BPT.TRAP 0x1 ;  /* 0x000000040000795c */ /* 0x000fea0000300000 */
.L_x_30:
[----:B------:R-:W-:Y:S05]  /*1a40*/  BSYNC.RECONVERGENT B0 ;  /* 0x0000000000007941 */ /* 0x000fea0003800200 */
.L_x_29:
[----:B------:R-:W-:Y:S02]  /*1a50*/  UIADD3 UR23, UPT, UPT, UR17, 0x1, URZ ;  /* 0x0000000111177890 */ /* 0x000fe4000fffe0ff */
[----:B------:R-:W-:Y:S02]  /*1a60*/  UIADD3 UR28, UP1, UPT, UR14, 0x80, URZ ;  /* 0x000000800e1c7890 */ /* 0x000fe4000ff3e0ff */
[----:B------:R-:W-:Y:S02]  /*1a70*/  UISETP.NE.AND UP0, UPT, UR23, 0x3, UPT ;  /* 0x000000031700788c */ /* 0x000fe4000bf05270 */
[----:B------:R-:W-:Y:S02]  /*1a80*/  ULOP3.LUT UR33, UR33, 0xfefffff8, URZ, 0xc0, !UPT ;  /* 0xfefffff821217892 */ /* 0x000fe4000f8ec0ff */
[----:B------:R-:W-:Y:S02]  /*1a90*/  USEL UR9, URZ, 0x1, UP0 ;  /* 0x00000001ff097887 */ /* 0x000fe40008000000 */
[----:B------:R-:W-:-:S02]  /*1aa0*/  USEL UR23, UR23, URZ, UP0 ;  /* 0x000000ff17177287 */ /* 0x000fc40008000000 */
[----:B------:R-:W-:Y:S02]  /*1ab0*/  UIADD3 UR26, UP0, UPT, UR14, 0x180, URZ ;  /* 0x000001800e1a7890 */ /* 0x000fe4000ff1e0ff */
[----:B------:R-:W-:Y:S01]  /*1ac0*/  ULEA UR8, UR23, UR6, 0x3 ;  /* 0x0000000617087291 */ /* 0x000fe2000f8e18ff */
[----:B------:R-:W-:Y:S01]  /*1ad0*/  LOP3.LUT R15, R15, UR9, RZ, 0x3c, !PT ;  /* 0x000000090f0f7c12 */ /* 0x000fe2000f8e3cff */
[----:B------:R-:W-:Y:S02]  /*1ae0*/  UIADD3.X UR29, UPT, UPT, URZ, UR15, URZ, UP1, !UPT ;  /* 0x0000000fff1d7290 */ /* 0x000fe40008ffe4ff */
[----:B------:R-:W-:Y:S01]  /*1af0*/  UIADD3.X UR27, UPT, UPT, URZ, UR15, URZ, UP0, !UPT ;  /* 0x0000000fff1b7290 */ /* 0x000fe200087fe4ff */
[----:B-1----:R-:W-:Y:S01]  /*1b00*/  SHF.L.U32 R2, R15, 0x1f, RZ ;  /* 0x0000001f0f027819 */ /* 0x002fe200000006ff */
[----:B------:R-:W-:Y:S01]  /*1b10*/  UMOV UR18, 0x0 ;  /* 0x0000000000127882 */ /* 0x000fe20000000000 */
[----:B------:R-:W-:Y:S01]  /*1b20*/  UMOV UR19, 0x10000000 ;  /* 0x1000000000137882 */ /* 0x000fe20000000000 */
[----:B------:R-:W-:Y:S01]  /*1b30*/  UMOV UR10, UR34 ;  /* 0x00000022000a7c82 */ /* 0x000fe20008000000 */
[----:B------:R4:W1:Y:S01]  /*1b40*/  SYNCS.PHASECHK.TRANS64.TRYWAIT P0, [UR8+0x18], R2 ;  /* 0x00001802ff0075a7 */ /* 0x0008620008001108 */
[----:B------:R-:W-:Y:S01]  /*1b50*/  ULEA UR8, UR17, UR6, 0xd ;  /* 0x0000000611087291 */ /* 0x000fe2000f8e68ff */
[----:B------:R-:W-:Y:S01]  /*1b60*/  UMOV UR12, UR36 ;  /* 0x00000024000c7c82 */ /* 0x000fe20008000000 */
[----:B------:R-:W-:-:S02]  /*1b70*/  UMOV UR9, UR33 ;  /* 0x0000002100097c82 */ /* 0x000fc40008000000 */
[----:B------:R-:W-:Y:S02]  /*1b80*/  UIADD3 UR32, UPT, UPT, UR8, 0x10800, URZ ;  /* 0x0001080008207890 */ /* 0x000fe4000fffe0ff */
[----:B------:R-:W-:Y:S01]  /*1b90*/  UIADD3 UR8, UPT, UPT, UR8, 0x16800, URZ ;  /* 0x0001680008087890 */ /* 0x000fe2000fffe0ff */
[----:B------:R-:W-:Y:S01]  /*1ba0*/  UMOV UR25, UR13 ;  /* 0x0000000d00197c82 */ /* 0x000fe20008000000 */
[----:B------:R-:W-:-:S05]  /*1bb0*/  UMOV UR17, UR23 ;  /* 0x0000001700117c82 */ /* 0x000fca0008000000 */
[----:B------:R2:W-:Y:S02]  /*1bc0*/  UTMALDG.3D.2CTA [UR32], [UR28], desc[UR18] ;  /* 0x000012201c0075b4 */ /* 0x0005e40008211000 */
[----:B------:R4:W-:Y:S01]  /*1bd0*/  UTMALDG.3D.2CTA [UR8], [UR26], desc[UR18] ;  /* 0x000012081a0075b4 */ /* 0x0009e20008211000 */
[----:B--2---:R-:W-:Y:S01]  /*1be0*/  UIADD3 UR34, UPT, UPT, UR34, 0x20, URZ ;  /* 0x0000002022227890 */ /* 0x004fe2000fffe0ff */
[----:B------:R-:W-:Y:S11]  /*1bf0*/  BRA.U UP2, `(.L_x_31) ;  /* 0xfffffffd02507547 */ /* 0x000ff6000b83ffff */
.L_x_25:
[----:B----4-:R-:W-:Y:S01]  /*1c00*/  ULEA UR8, UR23, UR6, 0x3 ;  /* 0x0000000617087291 */ /* 0x010fe2000f8e18ff */
[----:B-1----:R-:W-:Y:S01]  /*1c10*/  SHF.L.U32 R2, R15, 0x1f, RZ ;  /* 0x0000001f0f027819 */ /* 0x002fe200000006ff */
[----:B------:R-:W-:Y:S01]  /*1c20*/  @!P1 SYNCS.ARRIVE.TRANS64.A1T0 RZ, [UR6+0x78], RZ ;  /* 0x000078ffffff99a7 */ /* 0x000fe20008100006 */
[----:B------:R-:W-:-:S06]  /*1c30*/  UISETP.GT.AND UP0, UPT, UR7, UR5, UPT ;  /* 0x000000050700728c */ /* 0x000fcc000bf04270 */
[----:B--2---:R1:W2:Y:S03]  /*1c40*/  SYNCS.PHASECHK.TRANS64.TRYWAIT P0, [UR8+0x18], R2 ;  /* 0x00001802ff0075a7 */ /* 0x0042a60008001108 */
[----:B------:R-:W-:Y:S05]  /*1c50*/  BRA.U !UP0, `(.L_x_32) ;  /* 0x0000000108bc7547 */ /* 0x000fea000b800000 */
[----:B------:R-:W-:Y:S01]  /*1c60*/  UIADD3 UR26, UPT, UPT, UR24, UR25, URZ ;  /* 0x00000019181a7290 */ /* 0x000fe2000fffe0ff */
[----:B------:R-:W-:-:S11]  /*1c70*/  UMOV UR27, UR23 ;  /* 0x00000017001b7c82 */ /* 0x000fd60008000000 */
.L_x_38:
[----:B------:R-:W-:Y:S01]  /*1c80*/  ULEA UR17, UR27, UR6, 0x3 ;  /* 0x000000061b117291 */ /* 0x000fe2000f8e18ff */
[----:B--2---:R-:W-:Y:S01]  /*1c90*/  @P5 MOV R3, 0x8000 ;  /* 0x0000800000035802 */ /* 0x004fe20000000f00 */
[----:B-12---:R-:W-:Y:S10]  /*1ca0*/  @P0 BRA `(.L_x_33) ;  /* 0x00000000000c0947 */ /* 0x006ff40003800000 */
[----:B------:R-:W-:-:S04]  /*1cb0*/  SHF.L.U32 R5, R15, 0x1f, RZ ;  /* 0x0000001f0f057819 */ /* 0x000fc800000006ff */
[----:B------:R-:W2:Y:S02]  /*1cc0*/  SYNCS.PHASECHK.TRANS64.TRYWAIT P0, [UR17+0x18], R5 ;  /* 0x00001805ff0075a7 */ /* 0x000ea40008001111 */
[----:B--2---:R-:W-:Y:S05]  /*1cd0*/  @!P0 BRA `(.L_x_34) ;  /* 0x0000009400a08947 */ /* 0x004fea0003800000 */
.L_x_33:
[----:B------:R2:W-:Y:S01]  /*1ce0*/  @P5 SYNCS.ARRIVE.TRANS64 RZ, [UR17], R3 ;  /* 0x00000003ffff59a7 */ /* 0x0005e20008000011 */
[----:B------:R-:W-:-:S04]  /*1cf0*/  ULOP3.LUT UR8, UR22, 0x2, URZ, 0xfc, !UPT ;  /* 0x0000000216087892 */ /* 0x000fc8000f8efcff */
[----:B------:R-:W-:-:S09]  /*1d00*/  UISETP.NE.AND UP0, UPT, UR8, 0x2, UPT ;  /* 0x000000020800788c */ /* 0x000fd2000bf05270 */
[----:B------:R-:W-:Y:S05]  /*1d10*/  BRA.U UP0, `(.L_x_35) ;  /* 0x0000000100047547 */ /* 0x000fea000b800000 */
[----:B------:R-:W-:Y:S05]  /*1d20*/  BPT.TRAP 0x1 ;  /* 0x000000040000795c */ /* 0x000fea0000300000 */
.L_x_35:
[----:B------:R-:W-:Y:S04]  /*1d30*/  BSSY.RECONVERGENT B0, `(.L_x_36) ;  /* 0x0000003000007945 */ /* 0x000fe80003800200 */
[----:B------:R-:W-:Y:S05]  /*1d40*/  @!P4 BRA `(.L_x_37) ;  /* 0x000000000004c947 */ /* 0x000fea0003800000 */
[----:B------:R-:W-:Y:S05]  /*1d50*/  BPT.TRAP 0x1 ;  /* 0x000000040000795c */ /* 0x000fea0000300000 */
.L_x_37:
[----:B------:R-:W-:Y:S05]  /*1d60*/  BSYNC.RECONVERGENT B0 ;  /* 0x0000000000007941 */ /* 0x000fea0003800200 */
.L_x_36:
[----:B------:R-:W-:Y:S02]  /*1d70*/  UIADD3 UR23, UPT, UPT, UR27, 0x1, URZ ;  /* 0x000000011b177890 */ /* 0x000fe4000fffe0ff */
[----:B------:R-:W-:Y:S02]  /*1d80*/  UIADD3 UR32, UP1, UPT, UR14, 0x80, URZ ;  /* 0x000000800e207890 */ /* 0x000fe4000ff3e0ff */
[----:B------:R-:W-:Y:S02]  /*1d90*/  UISETP.NE.AND UP0, UPT, UR23, 0x3, UPT ;  /* 0x000000031700788c */ /* 0x000fe4000bf05270 */
[----:B------:R-:W-:Y:S02]  /*1da0*/  USHF.L.U32 UR18, UR25, 0x5, URZ ;  /* 0x0000000519127899 */ /* 0x000fe400080006ff */
[----:B------:R-:W-:Y:S02]  /*1db0*/  USEL UR9, URZ, 0x1, UP0 ;  /* 0x00000001ff097887 */ /* 0x000fe40008000000 */
[----:B------:R-:W-:-:S02]  /*1dc0*/  USEL UR23, UR23, URZ, UP0 ;  /* 0x000000ff17177287 */ /* 0x000fc40008000000 */
[----:B------:R-:W-:Y:S02]  /*1dd0*/  UIADD3 UR30, UP0, UPT, UR14, 0x180, URZ ;  /* 0x000001800e1e7890 */ /* 0x000fe4000ff1e0ff */
[----:B------:R-:W-:Y:S01]  /*1de0*/  ULEA UR8, UR23, UR6, 0x3 ;  /* 0x0000000617087291 */ /* 0x000fe2000f8e18ff */
[----:B------:R-:W-:Y:S01]  /*1df0*/  LOP3.LUT R15, R15, UR9, RZ, 0x3c, !PT ;  /* 0x000000090f0f7c12 */ /* 0x000fe2000f8e3cff */
[----:B------:R-:W-:Y:S02]  /*1e00*/  ULOP3.LUT UR17, UR17, 0xfefffff8, URZ, 0xc0, !UPT ;  /* 0xfefffff811117892 */ /* 0x000fe4000f8ec0ff */
[----:B------:R-:W-:Y:S01]  /*1e10*/  UIADD3.X UR33, UPT, UPT, URZ, UR15, URZ, UP1, !UPT ;  /* 0x0000000fff217290 */ /* 0x000fe20008ffe4ff */
[----:B-1----:R-:W-:Y:S01]  /*1e20*/  SHF.L.U32 R2, R15, 0x1f, RZ ;  /* 0x0000001f0f027819 */ /* 0x002fe200000006ff */
[----:B------:R-:W-:Y:S01]  /*1e30*/  UIADD3.X UR31, UPT, UPT, URZ, UR15, URZ, UP0, !UPT ;  /* 0x0000000fff1f7290 */ /* 0x000fe200087fe4ff */
[----:B------:R-:W-:Y:S02]  /*1e40*/  UMOV UR28, 0x0 ;  /* 0x00000000001c7882 */ /* 0x000fe40000000000 */
[----:B------:R4:W1:Y:S01]  /*1e50*/  SYNCS.PHASECHK.TRANS64.TRYWAIT P0, [UR8+0x18], R2 ;  /* 0x00001802ff0075a7 */ /* 0x0008620008001108 */
[----:B------:R-:W-:Y:S01]  /*1e60*/  ULEA UR8, UR27, UR6, 0xd ;  /* 0x000000061b087291 */ /* 0x000fe2000f8e68ff */
[----:B------:R-:W-:Y:S01]  /*1e70*/  UMOV UR29, 0x10000000 ;  /* 0x10000000001d7882 */ /* 0x000fe20000000000 */
[----:B------:R-:W-:-:S02]  /*1e80*/  UMOV UR19, UR35 ;  /* 0x0000002300137c82 */ /* 0x000fc40008000000 */
[----:B------:R-:W-:Y:S02]  /*1e90*/  UIADD3 UR16, UPT, UPT, UR8, 0x10800, URZ ;  /* 0x0001080008107890 */ /* 0x000fe4000fffe0ff */
[----:B------:R-:W-:Y:S01]  /*1ea0*/  UIADD3 UR8, UPT, UPT, UR8, 0x16800, URZ ;  /* 0x0001680008087890 */ /* 0x000fe2000fffe0ff */
[----:B------:R-:W-:Y:S01]  /*1eb0*/  UMOV UR20, UR36 ;  /* 0x0000002400147c82 */ /* 0x000fe20008000000 */
[----:B------:R-:W-:Y:S01]  /*1ec0*/  UMOV UR12, UR36 ;  /* 0x00000024000c7c82 */ /* 0x000fe20008000000 */
[----:B------:R-:W-:Y:S01]  /*1ed0*/  UMOV UR9, UR17 ;  /* 0x0000001100097c82 */ /* 0x000fe20008000000 */
[----:B------:R-:W-:Y:S01]  /*1ee0*/  UMOV UR10, UR18 ;  /* 0x00000012000a7c82 */ /* 0x000fe20008000000 */
[----:B------:R-:W-:Y:S02]  /*1ef0*/  UIADD3 UR25, UPT, UPT, UR25, 0x1, URZ ;  /* 0x0000000119197890 */ /* 0x000fe4000fffe0ff */
[----:B------:R4:W-:Y:S01]  /*1f00*/  UTMALDG.3D.2CTA [UR16], [UR32], desc[UR28] ;  /* 0x00001c10200075b4 */ /* 0x0009e20008211000 */
[----:B------:R-:W-:Y:S01]  /*1f10*/  UMOV UR27, UR23 ;  /* 0x00000017001b7c82 */ /* 0x000fe20008000000 */
[----:B------:R-:W-:Y:S01]  /*1f20*/  UISETP.NE.AND UP0, UPT, UR25, UR26, UPT ;  /* 0x0000001a1900728c */ /* 0x000fe2000bf05270 */
[----:B------:R4:W-:Y:S08]  /*1f30*/  UTMALDG.3D.2CTA [UR8], [UR30], desc[UR28] ;  /* 0x00001c081e0075b4 */ /* 0x0009f00008211000 */
[----:B----4-:R-:W-:Y:S05]  /*1f40*/  BRA.U UP0, `(.L_x_38) ;  /* 0xfffffffd004c7547 */ /* 0x010fea000b83ffff */
.L_x_32:
[----:B-1----:R-:W-:Y:S01]  /*1f50*/  LEA R2, R14, UR6, 0x3 ;  /* 0x000000060e027c11 */ /* 0x002fe2000f8e18ff */
[----:B------:R-:W-:Y:S01]  /*1f60*/  NOP ;  /* 0x0000000000007918 */ /* 0x000fe20000000000 */
[----:B--2---:R-:W-:Y:S02]  /*1f70*/  SHF.L.U32 R3, R12, 0x1f, RZ ;  /* 0x0000001f0c037819 */ /* 0x004fe400000006ff */
[----:B------:R-:W-:Y:S02]  /*1f80*/  LEA R4, R14, UR6, 0x4 ;  /* 0x000000060e047c11 */ /* 0x000fe4000f8e20ff */
[----:B------:R-:W1:Y:S02]  /*1f90*/  SYNCS.PHASECHK.TRANS64.TRYWAIT P0, [R2+URZ+0x80], R3 ;  /* 0x00008003020075a7 */ /* 0x000e6400080011ff */
[----:B-1----:R-:W-:Y:S05]  /*1fa0*/  @!P0 BRA `(.L_x_39) ;  /* 0x0000009400048947 */ /* 0x002fea0003800000 */
.L_x_149:
[----:B------:R-:W2:Y:S01]  /*1fb0*/  LDS.128 R4, [R4+0xf0] ;  /* 0x0000f00004047984 */ /* 0x000ea20000000c00 */
[----:B------:R-:W-:Y:S01]  /*1fc0*/  ISETP.GE.AND P0, PT, R72, 0x1, PT ;  /* 0x000000014800780c */ /* 0x000fe20003f06270 */
[----:B-1----:R-:W-:Y:S01]  /*1fd0*/  VIADD R2, R2, 0x90 ;  /* 0x0000009002027836 */ /* 0x002fe20000000000 */
[----:B------:R-:W-:Y:S01]  /*1fe0*/  @!PT LDS RZ, [RZ] ;  /* 0x00000000fffff984 */ /* 0x000fe20000000800 */
[----:B------:R-:W-:Y:S01]  /*1ff0*/  @!PT LDS RZ, [RZ] ;  /* 0x00000000fffff984 */ /* 0x000fe20000000800 */
[----:B------:R-:W-:Y:S01]  /*2000*/  @!PT LDS RZ, [RZ] ;  /* 0x00000000fffff984 */ /* 0x000fe20000000800 */
[----:B------:R-:W-:Y:S01]  /*2010*/  @!PT LDS RZ, [RZ] ;  /* 0x00000000fffff984 */ /* 0x000fe20000000800 */
[----:B------:R1:W-:Y:S06]  /*2020*/  MEMBAR.ALL.CTA ;  /* 0x0000000000007992 */ /* 0x0003ec0000008000 */
[----:B-1----:R-:W1:Y:S01]  /*2030*/  FENCE.VIEW.ASYNC.S ;  /* 0x00000000000073c6 */ /* 0x002e620000000000 */
[----:B------:R-:W-:-:S04]  /*2040*/  PRMT R2, RZ, 0x654, R2 ;  /* 0x00000654ff027816 */ /* 0x000fc80000000002 */
[----:B-1----:R1:W-:Y:S01]  /*2050*/  SYNCS.ARRIVE.TRANS64.RED.A1T0 RZ, [R2+URZ], RZ ;  /* 0x000000ff02ff79a7 */ /* 0x0023e200081004ff */
[----:B--2---:R-:W-:-:S13]  /*2060*/  LOP3.LUT P2, RZ, R6, 0x1, RZ, 0xc0, !PT ;  /* 0x0000000106ff7812 */ /* 0x004fda000784c0ff */
[----:B------:R-:W-:Y:S01]  /*2070*/  @P2 SHF.R.U32.HI R3, RZ, 0x10, R5 ;  /* 0x00000010ff032819 */ /* 0x000fe20000011605 */
[----:B------:R-:W-:Y:S01]  /*2080*/  VOTEU.ANY UP0, P2 ;  /* 0x0000000000ff7886 */ /* 0x000fe20001000100 */
[----:B------:R-:W-:Y:S02]  /*2090*/  @P2 MOV R13, R4 ;  /* 0x00000004000d2202 */ /* 0x000fe40000000f00 */
[----:B------:R-:W-:Y:S02]  /*20a0*/  @P2 R2UR.BROADCAST UR8, R3 ;  /* 0x00000000030822ca */ /* 0x000fe400008e0000 */
[----:B------:R-:W-:-:S11]  /*20b0*/  @P2 LOP3.LUT R11, R5, 0xffff, RZ, 0xc0, !PT ;  /* 0x0000ffff050b2812 */ /* 0x000fd600078ec0ff */
[----:B------:R-:W-:Y:S01]  /*20c0*/  @UP0 UMOV UR36, UR8 ;  /* 0x0000000800240c82 */ /* 0x000fe20008000000 */
[----:B-1----:R-:W-:Y:S05]  /*20d0*/  @!P0 BRA `(.L_x_40) ;  /* 0x0000000000b88947 */ /* 0x002fea0003800000 */
[----:B------:R-:W3:Y:S01]  /*20e0*/  LDC.64 R4, c[0x0][0xb18] ;  /* 0x0002c600ff047b82 */ /* 0x000ee20000000a00 */
[----:B------:R-:W-:-:S07]  /*20f0*/  ISETP.NE.AND P3, PT, R72, 0x1, PT ;  /* 0x000000014800780c */ /* 0x000fce0003f65270 */
[----:B------:R-:W1:Y:S08]  /*2100*/  LDC.64 R6, c[0x0][0xb10] ;  /* 0x0002c400ff067b82 */ /* 0x000e700000000a00 */
[----:B------:R-:W2:Y:S08]  /*2110*/  LDC R17, c[0x0][0xb20] ;  /* 0x0002c800ff117b82 */ /* 0x000eb00000000800 */
[----:B------:R-:W4:Y:S01]  /*2120*/  LDC R18, c[0x0][0xb0c] ;  /* 0x0002c300ff127b82 */ /* 0x000f220000000800 */
[----:B---3--:R-:W-:Y:S01]  /*2130*/  IMAD.HI.U32 R22, R0, R5, RZ ;  /* 0x0000000500167227 */ /* 0x008fe200078e00ff */
[----:B------:R-:W-:-:S06]  /*2140*/  ISETP.NE.AND P0, PT, R4, 0x1, PT ;  /* 0x000000010400780c */ /* 0x000fcc0003f05270 */
[----:B------:R-:W3:Y:S01]  /*2150*/  LDC.64 R2, c[0x0][0xb28] ;  /* 0x0002ca00ff027b82 */ /* 0x000ee20000000a00 */
[----:B-1----:R-:W-:-:S04]  /*2160*/  IMAD.HI.U32 R20, R9, R6, RZ ;  /* 0x0000000609147227 */ /* 0x002fc800078e00ff */
[----:B------:R-:W-:Y:S01]  /*2170*/  IMAD.HI.U32 R24, R13, R6, RZ ;  /* 0x000000060d187227 */ /* 0x000fe200078e00ff */
[----:B------:R-:W-:Y:S02]  /*2180*/  SHF.R.U32.HI R20, RZ, R7, R20 ;  /* 0x00000007ff147219 */ /* 0x000fe40000011614 */
[----:B--2---:R-:W-:Y:S01]  /*2190*/  SHF.R.U32.HI R19, RZ, R17, R22 ;  /* 0x00000011ff137219 */ /* 0x004fe20000011616 */
[----:B------:R-:W-:Y:S01]  /*21a0*/  IMAD.HI.U32 R22, R11, R5, RZ ;  /* 0x000000050b167227 */ /* 0x000fe200078e00ff */
[----:B------:R-:W-:Y:S02]  /*21b0*/  SHF.R.U32.HI R24, RZ, R7, R24 ;  /* 0x00000007ff187219 */ /* 0x000fe40000011618 */
[----:B------:R-:W-:Y:S02]  /*21c0*/  SEL R19, R0, R19, !P0 ;  /* 0x0000001300137207 */ /* 0x000fe40004000000 */
[----:B------:R-:W-:Y:S02]  /*21d0*/  SHF.R.U32.HI R22, RZ, R17, R22 ;  /* 0x00000011ff167219 */ /* 0x000fe40000011616 */
[----:B----4-:R-:W-:-:S02]  /*21e0*/  ISETP.NE.AND P1, PT, R18, 0x1, PT ;  /* 0x000000011200780c */ /* 0x010fc40003f25270 */
[----:B------:R-:W-:Y:S02]  /*21f0*/  SEL R5, R11, R22, !P0 ;  /* 0x000000160b057207 */ /* 0x000fe40004000000 */
[----:B------:R-:W-:Y:S02]  /*2200*/  SEL R21, R9, R20, !P1 ;  /* 0x0000001409157207 */ /* 0x000fe40004800000 */
[----:B------:R-:W-:Y:S01]  /*2210*/  SEL R7, R13, R24, !P1 ;  /* 0x000000180d077207 */ /* 0x000fe20004800000 */
[----:B---3--:R-:W-:Y:S01]  /*2220*/  IMAD.HI.U32 R20, R19, R2, RZ ;  /* 0x0000000213147227 */ /* 0x008fe200078e00ff */
[----:B------:R-:W-:-:S03]  /*2230*/  IADD3 R17, PT, PT, -R5, RZ, RZ ;  /* 0x000000ff05117210 */ /* 0x000fc60007ffe1ff */
        /* <DEDUP_REMOVED lines=11> */
[----:B------:R-:W-:-:S04]  /*22f0*/  @!P0 IMAD.HI.U32 R20, R7, R2, RZ ;  /* 0x0000000207148227 */ /* 0x000fc800078e00ff */
[----:B------:R-:W-:Y:S01]  /*2300*/  IMAD.MOV R2, RZ, RZ, -R6 ;  /* 0x000000ffff027224 */ /* 0x000fe200078e0a06 */
[----:B------:R-:W-:-:S03]  /*2310*/  @!P0 SHF.R.U32.HI R20, RZ, R3, R20 ;  /* 0x00000003ff148219 */ /* 0x000fc60000011614 */
[----:B------:R-:W-:Y:S01]  /*2320*/  IMAD R2, R72, R2, R5 ;  /* 0x0000000248027224 */ /* 0x000fe200078e0205 */
        /* <DEDUP_REMOVED lines=9> */
.L_x_40:
[----:B------:R-:W1:Y:S02]  /*23c0*/  LDCU UR8, c[0x0][0xb30] ;  /* 0x00016600ff0877ac */ /* 0x000e640008000800 */
[----:B-1----:R-:W-:-:S09]  /*23d0*/  UISETP.NE.AND UP0, UPT, UR8, 0x1, UPT ;  /* 0x000000010800788c */ /* 0x002fd2000bf05270 */
[----:B------:R-:W-:Y:S05]  /*23e0*/  BRA.U UP0, `(.L_x_41) ;  /* 0x0000000100407547 */ /* 0x000fea000b800000 */
[----:B------:R-:W1:Y:S08]  /*23f0*/  LDC.64 R4, c[0x0][0xb10] ;  /* 0x0002c400ff047b82 */ /* 0x000e700000000a00 */
[----:B------:R-:W2:Y:S08]  /*2400*/  LDC.64 R2, c[0x0][0xb18] ;  /* 0x0002c600ff027b82 */ /* 0x000eb00000000a00 */
[----:B------:R-:W4:Y:S08]  /*2410*/  LDC R6, c[0x0][0xb20] ;  /* 0x0002c800ff067b82 */ /* 0x000f300000000800 */
[----:B------:R-:W3:Y:S01]  /*2420*/  LDC R18, c[0x0][0xb0c] ;  /* 0x0002c300ff127b82 */ /* 0x000ee20000000800 */
[----:B-1----:R-:W-:-:S05]  /*2430*/  IMAD.HI.U32 R4, R13, R4, RZ ;  /* 0x000000040d047227 */ /* 0x002fca00078e00ff */
[----:B------:R-:W-:Y:S01]  /*2440*/  SHF.R.U32.HI R4, RZ, R5, R4 ;  /* 0x00000005ff047219 */ /* 0x000fe20000011604 */
[----:B--2---:R-:W-:Y:S01]  /*2450*/  IMAD.HI.U32 R3, R11, R3, RZ ;  /* 0x000000030b037227 */ /* 0x004fe200078e00ff */
[----:B------:R-:W-:-:S04]  /*2460*/  ISETP.NE.AND P0, PT, R2, 0x1, PT ;  /* 0x000000010200780c */ /* 0x000fc80003f05270 */
[----:B----4-:R-:W-:-:S04]  /*2470*/  SHF.R.U32.HI R6, RZ, R6, R3 ;  /* 0x00000006ff067219 */ /* 0x010fc80000011603 */
[----:B------:R-:W-:Y:S02]  /*2480*/  SEL R3, R11, R6, !P0 ;  /* 0x000000060b037207 */ /* 0x000fe40004000000 */
[----:B---3--:R-:W-:-:S04]  /*2490*/  ISETP.NE.AND P1, PT, R18, 0x1, PT ;  /* 0x000000011200780c */ /* 0x008fc80003f25270 */
[----:B------:R-:W-:-:S05]  /*24a0*/  SEL R4, R13, R4, !P1 ;  /* 0x000000040d047207 */ /* 0x000fca0004800000 */
[----:B------:R-:W-:Y:S02]  /*24b0*/  IMAD.IADD R5, R3, 0x1, -R4 ;  /* 0x0000000103057824 */ /* 0x000fe400078e0a04 */
[----:B------:R-:W-:Y:S02]  /*24c0*/  IMAD.IADD R3, R4, 0x1, -R3 ;  /* 0x0000000104037824 */ /* 0x000fe400078e0a03 */
[----:B------:R-:W-:Y:S02]  /*24d0*/  IMAD R13, R5, R18, R13 ;  /* 0x00000012050d7224 */ /* 0x000fe400078e020d */
[----:B------:R-:W-:-:S07]  /*24e0*/  IMAD R11, R3, R2, R11 ;  /* 0x00000002030b7224 */ /* 0x000fce00078e020b */
.L_x_41:
[----:B------:R-:W-:Y:S01]  /*24f0*/  VIADD R14, R14, 0x1 ;  /* 0x000000010e0e7836 */ /* 0x000fe20000000000 */
[----:B------:R-:W-:Y:S01]  /*2500*/  PLOP3.LUT P1, PT, PT, PT, PT, 0x80, 0x8 ;  /* 0x000000000008781c */ /* 0x000fe20003f2f070 */
[----:B------:R-:W-:Y:S02]  /*2510*/  IMAD.IADD R21, R13, 0x1, R156 ;  /* 0x000000010d157824 */ /* 0x000fe400078e029c */
[----:B------:R-:W-:Y:S01]  /*2520*/  IMAD.IADD R20, R11, 0x1, R154 ;  /* 0x000000010b147824 */ /* 0x000fe200078e029a */
[----:B------:R-:W-:-:S04]  /*2530*/  ISETP.NE.AND P0, PT, R14, 0x2, PT ;  /* 0x000000020e00780c */ /* 0x000fc80003f05270 */
[----:B------:R-:W-:Y:S02]  /*2540*/  SEL R3, RZ, 0x1, P0 ;  /* 0x00000001ff037807 */ /* 0x000fe40000000000 */
[----:B------:R-:W-:Y:S02]  /*2550*/  SEL R14, R14, RZ, P0 ;  /* 0x000000ff0e0e7207 */ /* 0x000fe40000000000 */
[----:B------:R-:W-:Y:S01]  /*2560*/  LOP3.LUT R12, R12, R3, RZ, 0x3c, !PT ;  /* 0x000000030c0c7212 */ /* 0x000fe200078e3cff */
[----:B------:R-:W-:Y:S06]  /*2570*/  @P2 BRA `(.L_x_42) ;  /* 0xfffffff000642947 */ /* 0x000fec000383ffff */
[----:B------:R-:W-:Y:S01]  /*2580*/  UIADD3 UR6, UPT, UPT, UR6, 0x18, URZ ;  /* 0x0000001806067890 */ /* 0x000fe2000fffe0ff */
[----:B------:R-:W-:-:S03]  /*2590*/  SHF.L.U32 R3, R15, 0x1f, RZ ;  /* 0x0000001f0f037819 */ /* 0x000fc600000006ff */
[----:B------:R-:W-:-:S09]  /*25a0*/  ULEA UR4, UR23, UR6, 0x3 ;  /* 0x0000000617047291 */ /* 0x000fd2000f8e18ff */
[----:B------:R-:W1:Y:S02]  /*25b0*/  SYNCS.PHASECHK.TRANS64.TRYWAIT P0, [UR4], R3 ;  /* 0x00000003ff0075a7 */ /* 0x000e640008001104 */
[----:B-1----:R-:W-:Y:S05]  /*25c0*/  @!P0 BRA `(.L_x_43) ;  /* 0x0000008c00908947 */ /* 0x002fea0003800000 */
.L_x_151:
[----:B------:R-:W-:-:S04]  /*25d0*/  UIADD3 UR5, UPT, UPT, UR23, 0x1, URZ ;  /* 0x0000000117057890 */ /* 0x000fc8000fffe0ff */
[----:B------:R-:W-:-:S04]  /*25e0*/  UISETP.NE.AND UP0, UPT, UR5, 0x3, UPT ;  /* 0x000000030500788c */ /* 0x000fc8000bf05270 */
[----:B------:R-:W-:Y:S02]  /*25f0*/  USEL UR7, URZ, 0x1, UP0 ;  /* 0x00000001ff077887 */ /* 0x000fe40008000000 */
[----:B------:R-:W-:-:S04]  /*2600*/  USEL UR5, UR5, URZ, UP0 ;  /* 0x000000ff05057287 */ /* 0x000fc80008000000 */
[----:B------:R-:W-:Y:S01]  /*2610*/  ULEA UR4, UR5, UR6, 0x3 ;  /* 0x0000000605047291 */ /* 0x000fe2000f8e18ff */
[----:B------:R-:W-:-:S04]  /*2620*/  LOP3.LUT R15, R15, UR7, RZ, 0x3c, !PT ;  /* 0x000000070f0f7c12 */ /* 0x000fc8000f8e3cff */
[----:B-1----:R-:W-:-:S04]  /*2630*/  SHF.L.U32 R3, R15, 0x1f, RZ ;  /* 0x0000001f0f037819 */ /* 0x002fc800000006ff */
[----:B------:R-:W1:Y:S02]  /*2640*/  SYNCS.PHASECHK.TRANS64.TRYWAIT P0, [UR4], R3 ;  /* 0x00000003ff0075a7 */ /* 0x000e640008001104 */
[----:B-1----:R-:W-:Y:S05]  /*2650*/  @!P0 BRA `(.L_x_44) ;  /* 0x0000008c00848947 */ /* 0x002fea0003800000 */
.L_x_153:
[----:B------:R-:W-:-:S04]  /*2660*/  UIADD3 UR5, UPT, UPT, UR5, 0x1, URZ ;  /* 0x0000000105057890 */ /* 0x000fc8000fffe0ff */
[----:B------:R-:W-:-:S04]  /*2670*/  UISETP.NE.AND UP0, UPT, UR5, 0x3, UPT ;  /* 0x000000030500788c */ /* 0x000fc8000bf05270 */
[----:B------:R-:W-:Y:S02]  /*2680*/  USEL UR4, URZ, 0x1, UP0 ;  /* 0x00000001ff047887 */ /* 0x000fe40008000000 */
[----:B------:R-:W-:-:S04]  /*2690*/  USEL UR5, UR5, URZ, UP0 ;  /* 0x000000ff05057287 */ /* 0x000fc80008000000 */
[----:B------:R-:W-:Y:S01]  /*26a0*/  ULEA UR5, UR5, UR6, 0x3 ;  /* 0x0000000605057291 */ /* 0x000fe2000f8e18ff */
[----:B-1----:R-:W-:-:S04]  /*26b0*/  LOP3.LUT R3, R15, UR4, RZ, 0x3c, !PT ;  /* 0x000000040f037c12 */ /* 0x002fc8000f8e3cff */
[----:B------:R-:W-:Y:S01]  /*26c0*/  SHF.L.U32 R3, R3, 0x1f, RZ ;  /* 0x0000001f03037819 */ /* 0x000fe200000006ff */
[----:B---3--:R-:W-:-:S07]  /*26d0*/  IMAD.U32 R0, RZ, RZ, UR5 ;  /* 0x00000005ff007e24 */ /* 0x008fce000f8e00ff */
.L_x_45:
[----:B-1----:R1:W2:Y:S02]  /*26e0*/  SYNCS.PHASECHK.TRANS64.TRYWAIT P0, [R0+URZ], R3 ;  /* 0x00000003000075a7 */ /* 0x0022a400080011ff */
[----:B--2---:R-:W-:Y:S05]  /*26f0*/  @!P0 NANOSLEEP.SYNCS 0x989680 ;  /* 0x009896800000895d */ /* 0x004fea0003900000 */
[----:B------:R-:W2:Y:S02]  /*2700*/  @!P0 SYNCS.PHASECHK.TRANS64 P0, [R0+URZ], R3 ;  /* 0x00000003000085a7 */ /* 0x000ea400080010ff */
[----:B--2---:R-:W-:Y:S05]  /*2710*/  @P0 EXIT ;  /* 0x000000000000094d */ /* 0x004fea0003800000 */
[----:B------:R-:W-:Y:S05]  /*2720*/  BRA `(.L_x_45) ;  /* 0xfffffffc00ec7947 */ /* 0x000fea000383ffff */
.L_x_22:
[----:B------:R-:W-:-:S04]  /*2730*/  UISETP.NE.AND UP1, UPT, UR37, URZ, UPT ;  /* 0x000000ff2500728c */ /* 0x000fc8000bf25270 */
[----:B------:R-:W-:-:S09]  /*2740*/  UISETP.NE.OR UP1, UPT, UR10, 0x1, UP1 ;  /* 0x000000010a00788c */ /* 0x000fd20008f25670 */
[----:B------:R-:W-:Y:S05]  /*2750*/  BRA.U UP1, `(.L_x_46) ;  /* 0x00000005014c7547 */ /* 0x000fea000b800000 */
[----:B------:R-:W-:Y:S01]  /*2760*/  HFMA2 R11, -RZ, RZ, 0, 0 ;  /* 0x00000000ff0b7431 */ /* 0x000fe200000001ff */
[----:B------:R-:W-:Y:S01]  /*2770*/  ISETP.GE.U32.AND P2, PT, R10, 0x2, PT ;  /* 0x000000020a00780c */ /* 0x000fe20003f46070 */
[----:B------:R-:W-:Y:S01]  /*2780*/  IMAD.MOV.U32 R12, RZ, RZ, 0x1 ;  /* 0x00000001ff0c7424 */ /* 0x000fe200078e00ff */
[----:B------:R-:W-:Y:S01]  /*2790*/  CS2R R8, SRZ ;  /* 0x0000000000087805 */ /* 0x000fe2000001ff00 */
[----:B------:R-:W-:Y:S01]  /*27a0*/  IMAD.MOV.U32 R3, RZ, RZ, RZ ;  /* 0x000000ffff037224 */ /* 0x000fe200078e00ff */
[----:B------:R-:W-:Y:S01]  /*27b0*/  UMOV UR4, 0x400 ;  /* 0x0000040000047882 */ /* 0x000fe20000000000 */
[----:B------:R-:W-:Y:S01]  /*27c0*/  UMOV UR6, URZ ;  /* 0x000000ff00067c82 */ /* 0x000fe20008000000 */
[----:B------:R-:W-:-:S12]  /*27d0*/  ULEA UR37, UR37, UR4, 0x18 ;  /* 0x0000000425257291 */ /* 0x000fd8000f8ec0ff */
.L_x_50:
[----:B------:R-:W-:Y:S02]  /*27e0*/  LEA R0, R3, UR37, 0x3 ;  /* 0x0000002503007c11 */ /* 0x000fe4000f8e18ff */
[----:B------:R-:W-:-:S03]  /*27f0*/  SHF.L.U32 R5, R8, 0x1f, RZ ;  /* 0x0000001f08057819 */ /* 0x000fc600000006ff */
[----:B------:R-:W-:Y:S01]  /*2800*/  VIADD R4, R0, 0xd0 ;  /* 0x000000d000047836 */ /* 0x000fe20000000000 */
[----:B------:R-:W1:Y:S02]  /*2810*/  SYNCS.PHASECHK.TRANS64.TRYWAIT P0, [R0+URZ+0xc0], R5 ;  /* 0x0000c005000075a7 */ /* 0x000e6400080011ff */
[----:B-1----:R-:W-:Y:S05]  /*2820*/  @!P0 BRA `(.L_x_47) ;  /* 0x0000008c00288947 */ /* 0x002fea0003800000 */
.L_x_154:
[----:B------:R-:W-:Y:S01]  /*2830*/  ULEA UR5, UR6, UR37, 0x3 ;  /* 0x0000002506057291 */ /* 0x000fe2000f8e18ff */
[----:B------:R-:W-:Y:S01]  /*2840*/  PRMT R4, RZ, 0x654, R4 ;  /* 0x00000654ff047816 */ /* 0x000fe20000000004 */
[----:B-1----:R-:W-:Y:S01]  /*2850*/  @!P2 IMAD.MOV.U32 R5, RZ, RZ, 0x10 ;  /* 0x00000010ff05a424 */ /* 0x002fe200078e00ff */
[----:B------:R-:W-:Y:S01]  /*2860*/  SHF.L.U32 R7, R12, 0x1f, RZ ;  /* 0x0000001f0c077819 */ /* 0x000fe200000006ff */
[----:B------:R-:W-:Y:S01]  /*2870*/  UIADD3 UR4, UPT, UPT, UR5, 0x80, URZ ;  /* 0x0000008005047890 */ /* 0x000fe2000fffe0ff */
[----:B------:R1:W-:Y:S05]  /*2880*/  SYNCS.ARRIVE.TRANS64.RED.A1T0 RZ, [R4+URZ], RZ ;  /* 0x000000ff04ff79a7 */ /* 0x0003ea00081004ff */
[----:B------:R-:W-:Y:S01]  /*2890*/  IMAD.U32 R13, RZ, RZ, UR4 ;  /* 0x00000004ff0d7e24 */ /* 0x000fe2000f8e00ff */
[----:B------:R-:W2:Y:S04]  /*28a0*/  SYNCS.PHASECHK.TRANS64.TRYWAIT P0, [UR5+0x90], R7 ;  /* 0x00009007ff0075a7 */ /* 0x000ea80008001105 */
[----:B------:R-:W-:Y:S01]  /*28b0*/  PRMT R13, R10, 0x654, R13 ;  /* 0x000006540a0d7816 */ /* 0x000fe2000000000d */
[----:B-12---:R-:W-:Y:S06]  /*28c0*/  @!P0 BRA `(.L_x_48) ;  /* 0x0000008c00148947 */ /* 0x006fec0003800000 */
.L_x_156:
[----:B------:R-:W-:Y:S01]  /*28d0*/  ULEA UR4, UR6, UR37, 0x4 ;  /* 0x0000002506047291 */ /* 0x000fe2000f8e20ff */
[----:B------:R-:W-:Y:S01]  /*28e0*/  SEL R2, R13, R2, !P2 ;  /* 0x000000020d027207 */ /* 0x000fe20005000000 */
[----:B------:R-:W-:Y:S01]  /*28f0*/  UIADD3 UR5, UPT, UPT, UR5, 0x80, URZ ;  /* 0x0000008005057890 */ /* 0x000fe2000fffe0ff */
[----:B-1----:R-:W-:Y:S01]  /*2900*/  LEA R0, R11, UR37, 0x3 ;  /* 0x000000250b007c11 */ /* 0x002fe2000f8e18ff */
[----:B------:R-:W-:Y:S01]  /*2910*/  UIADD3 UR4, UPT, UPT, UR4, 0xf0, URZ ;  /* 0x000000f004047890 */ /* 0x000fe2000fffe0ff */
[----:B------:R1:W-:Y:S01]  /*2920*/  @!P2 SYNCS.ARRIVE.TRANS64.RED RZ, [R2+URZ], R5 ;  /* 0x0000000502ffa9a7 */ /* 0x0003e200080004ff */
[----:B------:R-:W-:Y:S01]  /*2930*/  UIADD3 UR6, UPT, UPT, UR6, 0x1, URZ ;  /* 0x0000000106067890 */ /* 0x000fe2000fffe0ff */
[----:B------:R-:W-:-:S03]  /*2940*/  VIADD R3, R3, 0x1 ;  /* 0x0000000103037836 */ /* 0x000fc60000000000 */
[----:B------:R-:W-:Y:S02]  /*2950*/  UISETP.NE.AND UP0, UPT, UR6, 0x2, UPT ;  /* 0x000000020600788c */ /* 0x000fe4000bf05270 */
[----:B------:R-:W-:Y:S01]  /*2960*/  ISETP.NE.AND P0, PT, R3, 0x2, PT ;  /* 0x000000020300780c */ /* 0x000fe20003f05270 */
[----:B------:R-:W-:Y:S06]  /*2970*/  UGETNEXTWORKID.BROADCAST [UR4], [UR5] ;  /* 0x00000000040073ca */ /* 0x000fec0008000100 */
[----:B------:R-:W-:Y:S02]  /*2980*/  USEL UR4, URZ, 0x1, UP0 ;  /* 0x00000001ff047887 */ /* 0x000fe40008000000 */
[----:B------:R-:W-:-:S04]  /*2990*/  USEL UR6, UR6, URZ, UP0 ;  /* 0x000000ff06067287 */ /* 0x000fc80008000000 */
[----:B------:R-:W-:Y:S02]  /*29a0*/  LOP3.LUT R12, R12, UR4, RZ, 0x3c, !PT ;  /* 0x000000040c0c7c12 */ /* 0x000fe4000f8e3cff */
[----:B-1----:R-:W-:-:S04]  /*29b0*/  SHF.L.U32 R5, R9, 0x1f, RZ ;  /* 0x0000001f09057819 */ /* 0x002fc800000006ff */
[----:B------:R-:W1:Y:S02]  /*29c0*/  SYNCS.PHASECHK.TRANS64.TRYWAIT P1, [R0+URZ+0x80], R5 ;  /* 0x00008005000075a7 */ /* 0x000e6400080211ff */
[----:B-1----:R-:W-:Y:S05]  /*29d0*/  @!P1 BRA `(.L_x_49) ;  /* 0x0000008800e89947 */ /* 0x002fea0003800000 */
.L_x_157:
[----:B------:R-:W-:Y:S01]  /*29e0*/  LEA R4, R11, UR37, 0x4 ;  /* 0x000000250b047c11 */ /* 0x000fe2000f8e20ff */
[----:B-1----:R-:W-:Y:S01]  /*29f0*/  VIADD R0, R0, 0x90 ;  /* 0x0000009000007836 */ /* 0x002fe20000000000 */
[----:B------:R-:W-:Y:S01]  /*2a00*/  SEL R3, R3, RZ, P0 ;  /* 0x000000ff03037207 */ /* 0x000fe20000000000 */
[----:B------:R-:W-:-:S03]  /*2a10*/  VIADD R11, R11, 0x1 ;  /* 0x000000010b0b7836 */ /* 0x000fc60000000000 */
[----:B------:R-:W1:Y:S01]  /*2a20*/  LDS.128 R4, [R4+0xf0] ;  /* 0x0000f00004047984 */ /* 0x000e620000000c00 */
[----:B------:R-:W-:Y:S02]  /*2a30*/  PRMT R0, RZ, 0x654, R0 ;  /* 0x00000654ff007816 */ /* 0x000fe40000000000 */
[C---:B------:R-:W-:Y:S01]  /*2a40*/  ISETP.NE.AND P1, PT, R11.reuse, 0x2, PT ;  /* 0x000000020b00780c */ /* 0x040fe20003f25270 */
[----:B------:R-:W-:Y:S01]  /*2a50*/  @!PT LDS RZ, [RZ] ;  /* 0x00000000fffff984 */ /* 0x000fe20000000800 */
[----:B------:R-:W-:Y:S01]  /*2a60*/  @!PT LDS RZ, [RZ] ;  /* 0x00000000fffff984 */ /* 0x000fe20000000800 */
[----:B------:R-:W-:Y:S01]  /*2a70*/  @!PT LDS RZ, [RZ] ;  /* 0x00000000fffff984 */ /* 0x000fe20000000800 */
[----:B------:R-:W-:Y:S01]  /*2a80*/  @!PT LDS RZ, [RZ] ;  /* 0x00000000fffff984 */ /* 0x000fe20000000800 */
[----:B------:R2:W-:Y:S06]  /*2a90*/  MEMBAR.ALL.CTA ;  /* 0x0000000000007992 */ /* 0x0005ec0000008000 */
[----:B--2---:R-:W2:Y:S01]  /*2aa0*/  FENCE.VIEW.ASYNC.S ;  /* 0x00000000000073c6 */ /* 0x004ea20000000000 */
[----:B------:R-:W-:Y:S01]  /*2ab0*/  SEL R11, R11, RZ, P1 ;  /* 0x000000ff0b0b7207 */ /* 0x000fe20000800000 */
[----:B--2---:R2:W-:Y:S01]  /*2ac0*/  SYNCS.ARRIVE.TRANS64.RED.A1T0 RZ, [R0+URZ], RZ ;  /* 0x000000ff00ff79a7 */ /* 0x0045e200081004ff */
[----:B-1----:R-:W-:-:S02]  /*2ad0*/  LOP3.LUT P3, RZ, R6, 0x1, RZ, 0xc0, !PT ;  /* 0x0000000106ff7812 */ /* 0x002fc4000786c0ff */
[----:B------:R-:W-:-:S04]  /*2ae0*/  SEL R5, RZ, 0x1, P0 ;  /* 0x00000001ff057807 */ /* 0x000fc80000000000 */
[----:B------:R-:W-:Y:S02]  /*2af0*/  LOP3.LUT R8, R8, R5, RZ, 0x3c, !PT ;  /* 0x0000000508087212 */ /* 0x000fe400078e3cff */
[----:B--2---:R-:W-:-:S04]  /*2b00*/  SEL R0, RZ, 0x1, P1 ;  /* 0x00000001ff007807 */ /* 0x004fc80000800000 */
[----:B------:R-:W-:Y:S01]  /*2b10*/  LOP3.LUT R9, R9, R0, RZ, 0x3c, !PT ;  /* 0x0000000009097212 */ /* 0x000fe200078e3cff */
[----:B------:R-:W-:Y:S06]  /*2b20*/  @P3 BRA `(.L_x_50) ;  /* 0xfffffffc002c3947 */ /* 0x000fec000383ffff */
[----:B------:R-:W-:Y:S01]  /*2b30*/  ULEA UR5, UR6, UR37, 0x3 ;  /* 0x0000002506057291 */ /* 0x000fe2000f8e18ff */
[----:B------:R-:W-:-:S08]  /*2b40*/  SHF.L.U32 R3, R12, 0x1f, RZ ;  /* 0x0000001f0c037819 */ /* 0x000fd000000006ff */
[----:B------:R-:W1:Y:S02]  /*2b50*/  SYNCS.PHASECHK.TRANS64 P0, [UR5+0x90], R3 ;  /* 0x00009003ff0075a7 */ /* 0x000e640008001005 */
[----:B-1----:R-:W-:Y:S05]  /*2b60*/  @P0 BRA `(.L_x_51) ;  /* 0x0000000000080947 */ /* 0x002fea0003800000 */
[----:B------:R-:W1:Y:S02]  /*2b70*/  SYNCS.PHASECHK.TRANS64.TRYWAIT P0, [UR5+0x90], R3 ;  /* 0x00009003ff0075a7 */ /* 0x000e640008001105 */
[----:B-1----:R-:W-:Y:S05]  /*2b80*/  @!P0 BRA `(.L_x_52) ;  /* 0x0000008800908947 */ /* 0x002fea0003800000 */
.L_x_51:
[----:B------:R-:W-:-:S04]  /*2b90*/  UIADD3 UR4, UPT, UPT, UR6, 0x1, URZ ;  /* 0x0000000106047890 */ /* 0x000fc8000fffe0ff */
[----:B------:R-:W-:-:S04]  /*2ba0*/  UISETP.NE.AND UP0, UPT, UR4, 0x2, UPT ;  /* 0x000000020400788c */ /* 0x000fc8000bf05270 */
[----:B------:R-:W-:Y:S02]  /*2bb0*/  USEL UR7, URZ, 0x1, UP0 ;  /* 0x00000001ff077887 */ /* 0x000fe40008000000 */
[----:B------:R-:W-:-:S04]  /*2bc0*/  USEL UR4, UR4, URZ, UP0 ;  /* 0x000000ff04047287 */ /* 0x000fc80008000000 */
[----:B------:R-:W-:Y:S01]  /*2bd0*/  ULEA UR4, UR4, UR37, 0x3 ;  /* 0x0000002504047291 */ /* 0x000fe2000f8e18ff */
[----:B-1----:R-:W-:-:S04]  /*2be0*/  LOP3.LUT R3, R12, UR7, RZ, 0x3c, !PT ;  /* 0x000000070c037c12 */ /* 0x002fc8000f8e3cff */
[----:B------:R-:W-:-:S04]  /*2bf0*/  SHF.L.U32 R0, R3, 0x1f, RZ ;  /* 0x0000001f03007819 */ /* 0x000fc800000006ff */
[----:B------:R-:W1:Y:S02]  /*2c00*/  SYNCS.PHASECHK.TRANS64 P0, [UR4+0x90], R0 ;  /* 0x00009000ff0075a7 */ /* 0x000e640008001004 */
[----:B-1----:R-:W-:Y:S05]  /*2c10*/  @P0 EXIT ;  /* 0x000000000000094d */ /* 0x002fea0003800000 */
[----:B------:R-:W-:Y:S02]  /*2c20*/  SHF.L.U32 R3, R3, 0x1f, RZ ;  /* 0x0000001f03037819 */ /* 0x000fe400000006ff */
[----:B------:R-:W-:-:S07]  /*2c30*/  MOV R0, UR4 ;  /* 0x0000000400007c02 */ /* 0x000fce0008000f00 */
.L_x_53:
[----:B-1----:R1:W2:Y:S02]  /*2c40*/  SYNCS.PHASECHK.TRANS64.TRYWAIT P0, [R0+URZ+0x90], R3 ;  /* 0x00009003000075a7 */ /* 0x0022a400080011ff */
[----:B--2---:R-:W-:Y:S05]  /*2c50*/  @!P0 NANOSLEEP.SYNCS 0x989680 ;  /* 0x009896800000895d */ /* 0x004fea0003900000 */
[----:B------:R-:W2:Y:S02]  /*2c60*/  @!P0 SYNCS.PHASECHK.TRANS64 P0, [R0+URZ+0x90], R3 ;  /* 0x00009003000085a7 */ /* 0x000ea400080010ff */
[----:B--2---:R-:W-:Y:S05]  /*2c70*/  @P0 EXIT ;  /* 0x000000000000094d */ /* 0x004fea0003800000 */
[----:B------:R-:W-:Y:S05]  /*2c80*/  BRA `(.L_x_53) ;  /* 0xfffffffc00ec7947 */ /* 0x000fea000383ffff */
.L_x_46:
[----:B------:R-:W-:Y:S05]  /*2c90*/  BRA.U UP4, `(.L_x_54) ;  /* 0x0000001104587547 */ /* 0x000fea000b800000 */
[----:B------:R-:W-:Y:S01]  /*2ca0*/  UMOV UR6, 0x40 ;  /* 0x0000004000067882 */ /* 0x000fe20000000000 */
[----:B------:R-:W-:Y:S01]  /*2cb0*/  NOP ;  /* 0x0000000000007918 */ /* 0x000fe20000000000 */
[----:B------:R-:W-:Y:S01]  /*2cc0*/  ULEA UR6, UR37, UR6, 0x18 ;  /* 0x0000000625067291 */ /* 0x000fe2000f8ec0ff */
[----:B------:R-:W-:Y:S02]  /*2cd0*/  UMOV UR7, 0x400 ;  /* 0x0000040000077882 */ /* 0x000fe40000000000 */
[----:B------:R-:W-:-:S06]  /*2ce0*/  ULEA UR37, UR37, UR7, 0x18 ;  /* 0x0000000725257291 */ /* 0x000fcc000f8ec0ff */
[----:B------:R-:W1:Y:S02]  /*2cf0*/  LDS.U8 R2, [UR6+0x1c] ;  /* 0x00001c06ff027984 */ /* 0x000e640008000000 */
[----:B-1----:R-:W-:-:S13]  /*2d00*/  ISETP.NE.AND P0, PT, R2, RZ, PT ;  /* 0x000000ff0200720c */ /* 0x002fda0003f05270 */
[----:B------:R-:W-:Y:S05]  /*2d10*/  @P0 BRA `(.L_x_55) ;  /* 0x0000000400080947 */ /* 0x000fea0003800000 */
[----:B------:R-:W-:Y:S02]  /*2d20*/  UISETP.NE.U32.AND UP0, UPT, UR5, 0x1, UPT ;  /* 0x000000010500788c */ /* 0x000fe4000bf05070 */
[----:B------:R-:W-:-:S07]  /*2d30*/  UIADD3 UR8, UPT, UPT, UR6, 0x8, URZ ;  /* 0x0000000806087890 */ /* 0x000fce000fffe0ff */
[----:B------:R-:W-:Y:S05]  /*2d40*/  BRA.U !UP0, `(.L_x_56) ;  /* 0x00000001089c7547 */ /* 0x000fea000b800000 */
[----:B------:R-:W-:Y:S01]  /*2d50*/  ELECT P0, URZ, PT ;  /* 0x0000000000ff782f */ /* 0x000fe20003800000 */
[----:B------:R-:W-:-:S12]  /*2d60*/  BSSY B0, `(.L_x_56) ;  /* 0x0000025000007945 */ /* 0x000fd80003800000 */
[----:B------:R-:W-:Y:S05]  /*2d70*/  @!P0 BRA `(.L_x_57) ;  /* 0x00000000008c8947 */ /* 0x000fea0003800000 */
[----:B------:R-:W-:-:S05]  /*2d80*/  UMOV UR7, 0x10 ;  /* 0x0000001000077882 */ /* 0x000fca0000000000 */
[----:B------:R-:W-:Y:S04]  /*2d90*/  DEPBAR.LE SB1, 0x36 ;  /* 0x00009d800000791a */ /* 0x000fe80000000000 */
[----:B------:R-:W1:Y:S02]  /*2da0*/  UTCATOMSWS.2CTA.FIND_AND_SET.ALIGN UP1, UR7, UR7 ;  /* 0x00000007000775e3 */ /* 0x000e640008220800 */
[----:B-1----:R-:W-:Y:S01]  /*2db0*/  MOV R11, UR7 ;  /* 0x00000007000b7c02 */ /* 0x002fe20008000f00 */
[----:B------:R-:W-:Y:S06]  /*2dc0*/  BRA.U UP1, `(.L_x_58) ;  /* 0x0000000101187547 */ /* 0x000fec000b800000 */
.L_x_59:
[----:B------:R-:W-:Y:S05]  /*2dd0*/  NANOSLEEP 0x64 ;  /* 0x000000640000795d */ /* 0x000fea0003800000 */
[----:B------:R-:W-:-:S05]  /*2de0*/  UMOV UR7, 0x10 ;  /* 0x0000001000077882 */ /* 0x000fca0000000000 */
[----:B------:R-:W-:Y:S04]  /*2df0*/  DEPBAR.LE SB1, 0x36 ;  /* 0x00009d800000791a */ /* 0x000fe80000000000 */
[----:B------:R-:W1:Y:S02]  /*2e00*/  UTCATOMSWS.2CTA.FIND_AND_SET.ALIGN UP1, UR7, UR7 ;  /* 0x00000007000775e3 */ /* 0x000e640008220800 */
[----:B-1----:R-:W-:Y:S01]  /*2e10*/  MOV R11, UR7 ;  /* 0x00000007000b7c02 */ /* 0x002fe20008000f00 */
[----:B------:R-:W-:Y:S05]  /*2e20*/  BRA.U !UP1, `(.L_x_59) ;  /* 0xfffffffd09e87547 */ /* 0x000fea000b83ffff */
.L_x_58:
[----:B------:R-:W1:Y:S01]  /*2e30*/  LDS R5, [UR6+0x10] ;  /* 0x00001006ff057984 */ /* 0x000e620008000800 */
[----:B------:R-:W-:Y:S01]  /*2e40*/  IMAD.U32 R3, RZ, RZ, UR37 ;  /* 0x00000025ff037e24 */ /* 0x000fe2000f8e00ff */
[----:B------:R-:W-:-:S03]  /*2e50*/  MOV R2, UR4 ;  /* 0x0000000400027c02 */ /* 0x000fc60008000f00 */
[----:B------:R-:W-:Y:S01]  /*2e60*/  VIADD R3, R3, 0x110 ;  /* 0x0000011003037836 */ /* 0x000fe20000000000 */
[----:B-1----:R-:W-:-:S04]  /*2e70*/  SHF.L.U32 R5, R5, 0x1f, RZ ;  /* 0x0000001f05057819 */ /* 0x002fc800000006ff */
[----:B------:R-:W1:Y:S02]  /*2e80*/  SYNCS.PHASECHK.TRANS64.TRYWAIT P0, [UR6+0x8], R5 ;  /* 0x00000805ff0075a7 */ /* 0x000e640008001106 */
[----:B-1----:R-:W-:Y:S05]  /*2e90*/  @P0 BRA `(.L_x_60) ;  /* 0x0000000000080947 */ /* 0x002fea0003800000 */
[----:B------:R-:W1:Y:S02]  /*2ea0*/  SYNCS.PHASECHK.TRANS64.TRYWAIT P0, [UR6+0x8], R5 ;  /* 0x00000805ff0075a7 */ /* 0x000e640008001106 */
[----:B-1----:R-:W-:Y:S05]  /*2eb0*/  @!P0 BRA `(.L_x_61) ;  /* 0x0000008400dc8947 */ /* 0x002fea0003800000 */
.L_x_60:
[----:B-1----:R-:W-:Y:S01]  /*2ec0*/  HFMA2 R4, -RZ, RZ, 0, 5.9604644775390625e-08 ;  /* 0x00000001ff047431 */ /* 0x002fe200000001ff */
[----:B------:R-:W-:Y:S01]  /*2ed0*/  UPRMT UR7, UR4, 0x654, UR8 ;  /* 0x0000065404077896 */ /* 0x000fe20008000008 */
[----:B------:R-:W-:Y:S01]  /*2ee0*/  IMAD.MOV.U32 R6, RZ, RZ, 0xffff ;  /* 0x0000ffffff067424 */ /* 0x000fe200078e00ff */
[----:B------:R-:W-:Y:S01]  /*2ef0*/  PRMT R2, R2, 0x654, R3 ;  /* 0x0000065402027816 */ /* 0x000fe20000000003 */
[----:B------:R-:W-:Y:S02]  /*2f00*/  IMAD.MOV.U32 R5, RZ, RZ, 0x4 ;  /* 0x00000004ff057424 */ /* 0x000fe400078e00ff */
[----:B------:R-:W-:Y:S01]  /*2f10*/  IMAD.SHL.U32 R9, R11, 0x20, RZ ;  /* 0x000000200b097824 */ /* 0x000fe200078e00ff */
[----:B------:R-:W-:Y:S02]  /*2f20*/  MOV R3, UR7 ;  /* 0x0000000700037c02 */ /* 0x000fe40008000f00 */
[-C--:B------:R-:W-:Y:S01]  /*2f30*/  SHF.L.U32 R7, R6, R11.reuse, RZ ;  /* 0x0000000b06077219 */ /* 0x080fe200000006ff */
[----:B------:R1:W-:Y:S01]  /*2f40*/  SYNCS.ARRIVE.TRANS64.RED RZ, [UR7], R5 ;  /* 0x00000005ffff79a7 */ /* 0x0003e20008000407 */
[----:B------:R-:W-:Y:S01]  /*2f50*/  SHF.L.U32 R6, R4, R11, RZ ;  /* 0x0000000b04067219 */ /* 0x000fe200000006ff */
[----:B------:R1:W-:Y:S04]  /*2f60*/  STS [UR37+0x110], R9 ;  /* 0x00011009ff007988 */ /* 0x0003e80008000825 */
[----:B------:R1:W-:Y:S04]  /*2f70*/  STAS [R2.64], R11 ;  /* 0x0000000b02007dbd */ /* 0x0003e8000c0008ff */
[----:B------:R1:W-:Y:S04]  /*2f80*/  ATOMS.OR RZ, [UR6+0x14], R7 ;  /* 0x00001407ffff798c */ /* 0x0003e8000b000006 */
[----:B------:R1:W-:Y:S04]  /*2f90*/  ATOMS.OR RZ, [UR6+0x18], R6 ;  /* 0x00001806ffff798c */ /* 0x0003e8000b000006 */
[----:B------:R1:W-:Y:S02]  /*2fa0*/  ATOMS.XOR RZ, [UR6+0x10], R4 ;  /* 0x00001004ffff798c */ /* 0x0003e4000b800006 */
.L_x_57:
[----:B------:R-:W-:Y:S05]  /*2fb0*/  BSYNC B0 ;  /* 0x0000000000007941 */ /* 0x000fea0003800000 */
.L_x_56:
[----:B------:R-:W-:Y:S05]  /*2fc0*/  BRA.U UP0, `(.L_x_62) ;  /* 0x00000001006c7547 */ /* 0x000fea000b800000 */
[----:B------:R-:W-:-:S03]  /*2fd0*/  UMOV UR7, 0xffffffff ;  /* 0xffffffff00077882 */ /* 0x000fc60000000000 */
[----:B------:R-:W-:Y:S05]  /*2fe0*/  BRA.DIV UR7, `(.L_x_63) ;  /* 0x0000008607a87947 */ /* 0x000fea000b800000 */
[----:B------:R-:W-:-:S13]  /*2ff0*/  ELECT P6, URZ, PT ;  /* 0x0000000000ff782f */ /* 0x000fda00038c0000 */
.L_x_161:
[----:B------:R-:W-:Y:S05]  /*3000*/  @!P6 BRA `(.L_x_62) ;  /* 0x00000000005ce947 */ /* 0x000fea0003800000 */
[----:B-1----:R-:W1:Y:S02]  /*3010*/  LDS R3, [UR6+0x10] ;  /* 0x00001006ff037984 */ /* 0x002e640008000800 */
[----:B-1----:R-:W-:-:S04]  /*3020*/  SHF.L.U32 R3, R3, 0x1f, RZ ;  /* 0x0000001f03037819 */ /* 0x002fc800000006ff */
[----:B------:R-:W1:Y:S02]  /*3030*/  SYNCS.PHASECHK.TRANS64.TRYWAIT P0, [UR6+0x8], R3 ;  /* 0x00000803ff0075a7 */ /* 0x000e640008001106 */
[----:B-1----:R-:W-:Y:S05]  /*3040*/  @P0 BRA `(.L_x_64) ;  /* 0x0000000000080947 */ /* 0x002fea0003800000 */
[----:B------:R-:W1:Y:S02]  /*3050*/  SYNCS.PHASECHK.TRANS64.TRYWAIT P0, [UR6+0x8], R3 ;  /* 0x00000803ff0075a7 */ /* 0x000e640008001106 */
[----:B-1----:R-:W-:Y:S05]  /*3060*/  @!P0 BRA `(.L_x_65) ;  /* 0x0000008400a88947 */ /* 0x002fea0003800000 */
.L_x_64:
[----:B------:R-:W2:Y:S01]  /*3070*/  LDS R5, [UR37+0x110] ;  /* 0x00011025ff057984 */ /* 0x000ea20008000800 */
[----:B-1----:R-:W-:Y:S02]  /*3080*/  HFMA2 R2, -RZ, RZ, 0, 5.9604644775390625e-08 ;  /* 0x00000001ff027431 */ /* 0x002fe400000001ff */
[----:B------:R-:W-:Y:S01]  /*3090*/  IMAD.MOV.U32 R3, RZ, RZ, 0xffff ;  /* 0x0000ffffff037424 */ /* 0x000fe200078e00ff */
[----:B------:R-:W-:Y:S01]  /*30a0*/  UPRMT UR7, UR4, 0x654, UR8 ;  /* 0x0000065404077896 */ /* 0x000fe20008000008 */
[----:B--2---:R-:W-:-:S03]  /*30b0*/  IMAD.SHL.U32 R4, R5, 0x20, RZ ;  /* 0x0000002005047824 */ /* 0x004fc600078e00ff */
[-C--:B------:R-:W-:Y:S02]  /*30c0*/  SHF.L.U32 R3, R3, R5.reuse, RZ ;  /* 0x0000000503037219 */ /* 0x080fe400000006ff */
[----:B------:R-:W-:Y:S01]  /*30d0*/  SHF.L.U32 R5, R2, R5, RZ ;  /* 0x0000000502057219 */ /* 0x000fe200000006ff */
[----:B------:R2:W-:Y:S04]  /*30e0*/  STS [UR37+0x110], R4 ;  /* 0x00011004ff007988 */ /* 0x0005e80008000825 */
[----:B------:R2:W-:Y:S04]  /*30f0*/  ATOMS.OR RZ, [UR6+0x14], R3 ;  /* 0x00001403ffff798c */ /* 0x0005e8000b000006 */
[----:B------:R2:W-:Y:S01]  /*3100*/  ATOMS.OR RZ, [UR6+0x18], R5 ;  /* 0x00001805ffff798c */ /* 0x0005e2000b000006 */
[----:B------:R-:W-:Y:S03]  /*3110*/  SYNCS.ARRIVE.TRANS64.RED.A1T0 RZ, [UR7], RZ ;  /* 0x000000ffffff79a7 */ /* 0x000fe60008100407 */
[----:B------:R2:W-:Y:S01]  /*3120*/  ATOMS.XOR RZ, [UR6+0x10], R2 ;  /* 0x00001002ffff798c */ /* 0x0005e2000b800006 */
[----:B------:R-:W-:Y:S05]  /*3130*/  BRA `(.L_x_62) ;  /* 0x0000000000107947 */ /* 0x000fea0003800000 */
.L_x_55:
[----:B------:R-:W-:-:S05]  /*3140*/  MOV R2, 0xffffffff ;  /* 0xffffffff00027802 */ /* 0x000fca0000000f00 */
[----:B------:R1:W-:Y:S02]  /*3150*/  STS [UR37+0x110], R2 ;  /* 0x00011002ff007988 */ /* 0x0003e40008000825 */
[----:B-1----:R-:W-:Y:S02]  /*3160*/  MOV R2, 0x3180 ;  /* 0x0000318000027802 */ /* 0x002fe40000000f00 */
[----:B-----5:R-:W-:Y:S05]  /*3170*/  CALL.REL.NOINC `($__internal_1_$__cuda_sm10x_tcgen05_guardrail_trap_phase_invalid_during_alloc) ;  /* 0x0000008c004c7944 */ /* 0x020fea0003c00000 */
.L_x_62:
[----:B------:R-:W-:Y:S05]  /*3180*/  WARPSYNC.ALL ;  /* 0x0000000000007948 */ /* 0x000fea0003800000 */
[----:B------:R-:W3:Y:S01]  /*3190*/  S2UR UR8, SR_CgaCtaId ;  /* 0x00000000000879c3 */ /* 0x000ee20000008800 */
[----:B------:R-:W-:Y:S01]  /*31a0*/  UMOV UR6, 0x400 ;  /* 0x0000040000067882 */ /* 0x000fe20000000000 */
[----:B------:R-:W-:-:S06]  /*31b0*/  NOP ;  /* 0x0000000000007918 */ /* 0x000fcc0000000000 */
[----:B------:R-:W-:Y:S06]  /*31c0*/  BAR.ARV 0x6, 0xa0 ;  /* 0x0182800000007b1d */ /* 0x000fec0000002000 */
[----:B------:R-:W-:Y:S01]  /*31d0*/  LOP3.LUT R0, R0, 0xffff, RZ, 0xc0, !PT ;  /* 0x0000ffff00007812 */ /* 0x000fe200078ec0ff */
[----:B-1----:R-:W-:Y:S01]  /*31e0*/  IMAD.MOV.U32 R9, RZ, RZ, 0x1 ;  /* 0x00000001ff097424 */ /* 0x002fe200078e00ff */
[----:B------:R-:W-:Y:S01]  /*31f0*/  LOP3.LUT R8, R8, 0xffff, RZ, 0xc0, !PT ;  /* 0x0000ffff08087812 */ /* 0x000fe200078ec0ff */
[----:B------:R-:W-:Y:S01]  /*3200*/  UMOV UR22, URZ ;  /* 0x000000ff00167c82 */ /* 0x000fe20008000000 */
[----:B------:R-:W-:Y:S01]  /*3210*/  R2UR UR12, R0 ;  /* 0x00000000000c72ca */ /* 0x000fe200000e0000 */
[----:B------:R-:W-:Y:S01]  /*3220*/  UMOV UR21, URZ ;  /* 0x000000ff00157c82 */ /* 0x000fe20008000000 */
[----:B------:R-:W-:Y:S01]  /*3230*/  R2UR UR13, R8 ;  /* 0x00000000080d72ca */ /* 0x000fe200000e0000 */
[----:B------:R-:W-:Y:S01]  /*3240*/  IMAD.MOV.U32 R8, RZ, RZ, RZ ;  /* 0x000000ffff087224 */ /* 0x000fe200078e00ff */
[----:B------:R-:W-:Y:S01]  /*3250*/  UMOV UR20, URZ ;  /* 0x000000ff00147c82 */ /* 0x000fe20008000000 */
[----:B------:R-:W-:-:S02]  /*3260*/  UISETP.NE.AND UP2, UPT, UR5, URZ, UPT ;  /* 0x000000ff0500728c */ /* 0x000fc4000bf45270 */
[----:B---3--:R-:W-:Y:S01]  /*3270*/  ULEA UR8, UR8, UR6, 0x18 ;  /* 0x0000000608087291 */ /* 0x008fe2000f8ec0ff */
[----:B------:R-:W1:Y:S03]  /*3280*/  LDCU UR6, c[0x0][0x38c] ;  /* 0x00007180ff0677ac */ /* 0x000e660008000800 */
[----:B------:R-:W-:Y:S02]  /*3290*/  UIADD3 UR14, UPT, UPT, UR8, 0x10800, URZ ;  /* 0x00010800080e7890 */ /* 0x000fe4000fffe0ff */
[----:B------:R-:W-:-:S03]  /*32a0*/  UIADD3 UR15, UPT, UPT, UR8, 0x16800, URZ ;  /* 0x00016800080f7890 */ /* 0x000fc6000fffe0ff */
[----:B--2---:R-:W2:Y:S01]  /*32b0*/  LDS R2, [UR8+0x110] ;  /* 0x00011008ff027984 */ /* 0x004ea20008000800 */
[----:B------:R-:W-:Y:S02]  /*32c0*/  USHF.R.U32.HI UR14, URZ, 0x4, UR14 ;  /* 0x00000004ff0e7899 */ /* 0x000fe4000801160e */
[----:B------:R-:W-:Y:S02]  /*32d0*/  USHF.R.U32.HI UR15, URZ, 0x4, UR15 ;  /* 0x00000004ff0f7899 */ /* 0x000fe4000801160f */
[----:B------:R-:W-:Y:S02]  /*32e0*/  ULOP3.LUT UR14, UR14, 0x3fff, URZ, 0xc0, !UPT ;  /* 0x00003fff0e0e7892 */ /* 0x000fe4000f8ec0ff */
[----:B------:R-:W-:Y:S02]  /*32f0*/  ULOP3.LUT UR15, UR15, 0x3fff, URZ, 0xc0, !UPT ;  /* 0x00003fff0f0f7892 */ /* 0x000fe4000f8ec0ff */
[----:B------:R-:W-:Y:S02]  /*3300*/  ULOP3.LUT UR14, UR14, 0x10000, URZ, 0xfc, !UPT ;  /* 0x000100000e0e7892 */ /* 0x000fe4000f8efcff */
[----:B-1----:R-:W-:-:S02]  /*3310*/  UIADD3 UR6, UPT, UPT, UR6, 0x1f, URZ ;  /* 0x0000001f06067890 */ /* 0x002fc4000fffe0ff */
[----:B------:R-:W-:Y:S02]  /*3320*/  ULOP3.LUT UR15, UR15, 0x10000, URZ, 0xfc, !UPT ;  /* 0x000100000f0f7892 */ /* 0x000fe4000f8efcff */
[----:B------:R-:W-:Y:S01]  /*3330*/  USHF.R.S32.HI UR7, URZ, 0x1f, UR6 ;  /* 0x0000001fff077899 */ /* 0x000fe20008011406 */
[----:B------:R-:W-:Y:S01]  /*3340*/  UMOV UR28, 0x0 ;  /* 0x00000000001c7882 */ /* 0x000fe20000000000 */
[----:B------:R-:W-:Y:S02]  /*3350*/  UMOV UR29, 0x10400010 ;  /* 0x10400010001d7882 */ /* 0x000fe40000000000 */
[----:B------:R-:W-:Y:S01]  /*3360*/  ULEA.HI UR7, UR7, UR6, URZ, 0x5 ;  /* 0x0000000607077291 */ /* 0x000fe2000f8f28ff */
[----:B------:R-:W-:Y:S01]  /*3370*/  UMOV UR26, 0x0 ;  /* 0x00000000001a7882 */ /* 0x000fe20000000000 */
[----:B------:R-:W-:Y:S02]  /*3380*/  UMOV UR27, 0x10400010 ;  /* 0x10400010001b7882 */ /* 0x000fe40000000000 */
[----:B------:R-:W-:-:S04]  /*3390*/  USHF.R.S32.HI UR7, URZ, 0x5, UR7 ;  /* 0x00000005ff077899 */ /* 0x000fc80008011407 */
[----:B------:R-:W-:-:S04]  /*33a0*/  UISETP.LT.AND UP0, UPT, UR7, 0x1, UPT ;  /* 0x000000010700788c */ /* 0x000fc8000bf01270 */
[----:B------:R-:W-:Y:S01]  /*33b0*/  USEL UR23, UR7, 0x1, !UP0 ;  /* 0x0000000107177887 */ /* 0x000fe2000c000000 */
[----:B--2---:R-:W-:Y:S02]  /*33c0*/  R2UR UR24, R2 ;  /* 0x00000000021872ca */ /* 0x004fe400000e0000 */
[----:B------:R-:W-:-:S13]  /*33d0*/  CS2R R2, SRZ ;  /* 0x0000000000027805 */ /* 0x000fda000001ff00 */
.L_x_73:
[C---:B------:R-:W-:Y:S02]  /*33e0*/  LEA R0, R8.reuse, UR8, 0x3 ;  /* 0x0000000808007c11 */ /* 0x040fe4000f8e18ff */
[----:B------:R-:W-:Y:S02]  /*33f0*/  SHF.L.U32 R5, R3, 0x1f, RZ ;  /* 0x0000001f03057819 */ /* 0x000fe400000006ff */
[----:B------:R-:W-:Y:S02]  /*3400*/  LEA R4, R8, UR8, 0x4 ;  /* 0x0000000808047c11 */ /* 0x000fe4000f8e20ff */
[----:B------:R-:W1:Y:S02]  /*3410*/  SYNCS.PHASECHK.TRANS64.TRYWAIT P0, [R0+URZ+0x80], R5 ;  /* 0x00008005000075a7 */ /* 0x000e6400080011ff */
[----:B-1-34-:R-:W-:Y:S05]  /*3420*/  @!P0 BRA `(.L_x_66) ;  /* 0x0000008000d08947 */ /* 0x01afea0003800000 */
.L_x_162:
[----:B-1----:R-:W1:Y:S01]  /*3430*/  LDS.128 R4, [R4+0xf0] ;  /* 0x0000f00004047984 */ /* 0x002e620000000c00 */
[----:B------:R-:W-:Y:S02]  /*3440*/  VIADD R0, R0, 0x90 ;  /* 0x0000009000007836 */ /* 0x000fe40000000000 */
[----:B------:R-:W-:Y:S01]  /*3450*/  VIADD R8, R8, 0x1 ;  /* 0x0000000108087836 */ /* 0x000fe20000000000 */
[----:B------:R-:W-:Y:S01]  /*3460*/  @!PT LDS RZ, [RZ] ;  /* 0x00000000fffff984 */ /* 0x000fe20000000800 */
[----:B------:R-:W-:Y:S01]  /*3470*/  @!PT LDS RZ, [RZ] ;  /* 0x00000000fffff984 */ /* 0x000fe20000000800 */
[----:B------:R-:W-:Y:S01]  /*3480*/  @!PT LDS RZ, [RZ] ;  /* 0x00000000fffff984 */ /* 0x000fe20000000800 */
[----:B------:R-:W-:Y:S01]  /*3490*/  @!PT LDS RZ, [RZ] ;  /* 0x00000000fffff984 */ /* 0x000fe20000000800 */
[----:B------:R2:W-:Y:S06]  /*34a0*/  MEMBAR.ALL.CTA ;  /* 0x0000000000007992 */ /* 0x0005ec0000008000 */
[----:B--2---:R-:W2:Y:S01]  /*34b0*/  FENCE.VIEW.ASYNC.S ;  /* 0x00000000000073c6 */ /* 0x004ea20000000000 */
[----:B------:R-:W-:-:S04]  /*34c0*/  PRMT R0, RZ, 0x654, R0 ;  /* 0x00000654ff007816 */ /* 0x000fc80000000000 */
[----:B--2---:R2:W-:Y:S01]  /*34d0*/  SYNCS.ARRIVE.TRANS64.RED.A1T0 RZ, [R0+URZ], RZ ;  /* 0x000000ff00ff79a7 */ /* 0x0045e200081004ff */
[----:B-1----:R-:W-:Y:S01]  /*34e0*/  LOP3.LUT P1, RZ, R6, 0x1, RZ, 0xc0, !PT ;  /* 0x0000000106ff7812 */ /* 0x002fe2000782c0ff */
[----:B--2---:R-:W-:-:S12]  /*34f0*/  BRA.U UP2, `(.L_x_67) ;  /* 0x0000000102e07547 */ /* 0x004fd8000b800000 */
[----:B------:R-:W1:Y:S01]  /*3500*/  LDCU UR6, c[0x0][0x38c] ;  /* 0x00007180ff0677ac */ /* 0x000e620008000800 */
[----:B------:R-:W-:Y:S02]  /*3510*/  PLOP3.LUT P2, PT, PT, PT, PT, 0x80, 0x8 ;  /* 0x000000000008781c */ /* 0x000fe40003f4f070 */
[----:B------:R-:W-:Y:S01]  /*3520*/  SHF.L.U32 R5, R9, 0x1f, RZ ;  /* 0x0000001f09057819 */ /* 0x000fe200000006ff */
[----:B------:R-:W-:Y:S02]  /*3530*/  ULEA UR10, UR22, UR8, 0x3 ;  /* 0x00000008160a7291 */ /* 0x000fe4000f8e18ff */
[----:B------:R-:W-:Y:S02]  /*3540*/  ULEA UR11, UR22, UR24, 0x8 ;  /* 0x00000018160b7291 */ /* 0x000fe4000f8e40ff */
[----:B-1----:R-:W-:-:S06]  /*3550*/  UISETP.GE.AND UP0, UPT, UR6, 0x1, UPT ;  /* 0x000000010600788c */ /* 0x002fcc000bf06270 */
[----:B------:R-:W-:-:S05]  /*3560*/  PLOP3.LUT P0, PT, PT, PT, UP0, 0x80, 0x8 ;  /* 0x000000000008781c */ /* 0x000fca0003f0f008 */
[----:B------:R-:W-:-:S08]  /*3570*/  @UP0 ULEA UR6, UR21, UR8, 0x3 ;  /* 0x0000000815060291 */ /* 0x000fd0000f8e18ff */
[----:B------:R-:W-:-:S04]  /*3580*/  @P0 SHF.L.U32 R0, R2, 0x1f, RZ ;  /* 0x0000001f02000819 */ /* 0x000fc800000006ff */
[----:B------:R1:W2:Y:S01]  /*3590*/  @P0 SYNCS.PHASECHK.TRANS64.TRYWAIT P2, [UR6], R0 ;  /* 0x00000000ff0005a7 */ /* 0x0002a20008041106 */
[----:B------:R-:W3:Y:S02]  /*35a0*/  SYNCS.PHASECHK.TRANS64.TRYWAIT P0, [UR10+0xb0], R5 ;  /* 0x0000b005ff0075a7 */ /* 0x000ee4000800110a */
[----:B-123--:R-:W-:Y:S05]  /*35b0*/  @!P0 BRA `(.L_x_68) ;  /* 0x0000008000808947 */ /* 0x00efea0003800000 */
.L_x_164:
[----:B------:R-:W-:Y:S01]  /*35c0*/  UMOV UR19, UR20 ;  /* 0x0000001400137c82 */ /* 0x000fe20008000000 */
[----:B------:R-:W-:Y:S05]  /*35d0*/  BRA.U !UP0, `(.L_x_69) ;  /* 0x0000000108987547 */ /* 0x000fea000b800000 */
[----:B------:R-:W-:Y:S02]  /*35e0*/  UIADD3 UR19, UPT, UPT, UR23, UR20, URZ ;  /* 0x0000001417137290 */ /* 0x000fe4000fffe0ff */
[----:B------:R-:W-:Y:S01]  /*35f0*/  UPLOP3.LUT UP3, UPT, UPT, UPT, UPT, 0x40, 0x4 ;  /* 0x000000000004789c */ /* 0x000fe20003f6e870 */
[----:B------:R-:W-:Y:S01]  /*3600*/  UMOV UR18, UR7 ;  /* 0x0000000700127c82 */ /* 0x000fe20008000000 */
[----:B------:R-:W-:-:S09]  /*3610*/  UMOV UR17, UR21 ;  /* 0x0000001500117c82 */ /* 0x000fd20008000000 */
.L_x_72:
[----:B--2---:R-:W-:Y:S01]  /*3620*/  ULEA UR9, UR17, UR8, 0x3 ;  /* 0x0000000811097291 */ /* 0x004fe2000f8e18ff */
[----:B---3--:R-:W-:Y:S11]  /*3630*/  @P2 BRA `(.L_x_70) ;  /* 0x00000000000c2947 */ /* 0x008ff60003800000 */
[----:B-1----:R-:W-:Y:S04]  /*3640*/  SHF.L.U32 R5, R2, 0x1f, RZ ;  /* 0x0000001f02057819 */ /* 0x002fe800000006ff */
[----:B------:R-:W1:Y:S02]  /*3650*/  SYNCS.PHASECHK.TRANS64.TRYWAIT P0, [UR9], R5 ;  /* 0x00000005ff0075a7 */ /* 0x000e640008001109 */
[----:B-1----:R-:W-:Y:S05]  /*3660*/  @!P0 BRA `(.L_x_71) ;  /* 0x00000080006c8947 */ /* 0x002fea0003800000 */
.L_x_70:
[----:B------:R-:W-:Y:S01]  /*3670*/  UISETP.NE.AND UP0, UPT, UR18, 0x1, UPT ;  /* 0x000000011200788c */ /* 0x000fe2000bf05270 */
[----:B------:R-:W-:Y:S01]  /*3680*/  PLOP3.LUT P2, PT, PT, PT, PT, 0x80, 0x8 ;  /* 0x000000000008781c */ /* 0x000fe20003f4f070 */
[----:B------:R-:W-:Y:S02]  /*3690*/  UIADD3 UR21, UPT, UPT, UR17, 0x1, URZ ;  /* 0x0000000111157890 */ /* 0x000fe4000fffe0ff */
[----:B------:R-:W-:Y:S02]  /*36a0*/  ULEA UR30, UR17, UR15, 0x9 ;  /* 0x0000000f111e7291 */ /* 0x000fe4000f8e48ff */
[----:B------:R-:W-:Y:S01]  /*36b0*/  UISETP.NE.AND UP1, UPT, UR21, 0x3, UPT ;  /* 0x000000031500788c */ /* 0x000fe2000bf25270 */
[----:B------:R-:W-:Y:S01]  /*36c0*/  PLOP3.LUT P0, PT, PT, PT, UP0, 0x80, 0x8 ;  /* 0x000000000008781c */ /* 0x000fe20003f0f008 */
[----:B------:R-:W-:Y:S02]  /*36d0*/  ULEA UR32, UR17, UR14, 0x9 ;  /* 0x0000000e11207291 */ /* 0x000fe4000f8e48ff */
[----:B------:R-:W-:Y:S02]  /*36e0*/  USEL UR16, URZ, 0x1, UP1 ;  /* 0x00000001ff107887 */ /* 0x000fe40008800000 */
[----:B------:R-:W-:Y:S02]  /*36f0*/  USEL UR21, UR21, URZ, UP1 ;  /* 0x000000ff15157287 */ /* 0x000fe40008800000 */
[----:B------:R-:W-:Y:S02]  /*3700*/  UIADD3 UR36, UPT, UPT, UR30, 0x2, URZ ;  /* 0x000000021e247890 */ /* 0x000fe4000fffe0ff */
[----:B------:R-:W-:Y:S01]  /*3710*/  @UP0 ULEA UR6, UR21, UR8, 0x3 ;  /* 0x0000000815060291 */ /* 0x000fe2000f8e18ff */
[----:B------:R-:W-:Y:S01]  /*3720*/  LOP3.LUT R2, R2, UR16, RZ, 0x3c, !PT ;  /* 0x0000001002027c12 */ /* 0x000fe2000f8e3cff */
[----:B------:R-:W-:Y:S02]  /*3730*/  UIADD3 UR34, UPT, UPT, UR32, 0x2, URZ ;  /* 0x0000000220227890 */ /* 0x000fe4000fffe0ff */
[----:B------:R-:W-:Y:S01]  /*3740*/  UIADD3 UR9, UPT, UPT, UR9, 0x18, URZ ;  /* 0x0000001809097890 */ /* 0x000fe2000fffe0ff */
[----:B-1----:R-:W-:Y:S01]  /*3750*/  @P0 SHF.L.U32 R0, R2, 0x1f, RZ ;  /* 0x0000001f02000819 */ /* 0x002fe200000006ff */
[----:B------:R-:W-:Y:S01]  /*3760*/  UMOV UR31, 0x80004020 ;  /* 0x80004020001f7882 */ /* 0x000fe20000000000 */
[----:B------:R-:W-:Y:S01]  /*3770*/  UMOV UR33, 0x80004020 ;  /* 0x8000402000217882 */ /* 0x000fe20000000000 */
[----:B------:R-:W-:Y:S01]  /*3780*/  UMOV UR37, 0x80004020 ;  /* 0x8000402000257882 */ /* 0x000fe20000000000 */
[----:B------:R2:W3:Y:S01]  /*3790*/  @P0 SYNCS.PHASECHK.TRANS64.TRYWAIT P2, [UR6], R0 ;  /* 0x00000000ff0005a7 */ /* 0x0004e20008041106 */
[----:B------:R-:W-:Y:S01]  /*37a0*/  UIADD3 UR20, UPT, UPT, UR20, 0x1, URZ ;  /* 0x0000000114147890 */ /* 0x000fe2000fffe0ff */
[----:B------:R2:W-:Y:S01]  /*37b0*/  UTCHMMA.2CTA gdesc[UR32], gdesc[UR30], tmem[UR11], tmem[UR28], idesc[UR29], UP3 ;  /* 0x00ff1c1e200075ea */ /* 0x0005e20009a0000b */
[----:B------:R-:W-:Y:S02]  /*37c0*/  UIADD3 UR18, UPT, UPT, UR18, -0x1, URZ ;  /* 0xffffffff12127890 */ /* 0x000fe4000fffe0ff */
[----:B------:R-:W-:Y:S02]  /*37d0*/  UISETP.NE.AND UP0, UPT, UR20, UR19, UPT ;  /* 0x000000131400728c */ /* 0x000fe4000bf05270 */
[----:B------:R-:W-:Y:S01]  /*37e0*/  UPLOP3.LUT UP3, UPT, UPT, UPT, UPT, 0x80, 0x8 ;  /* 0x000000000008789c */ /* 0x000fe20003f6f070 */
[----:B------:R-:W-:Y:S01]  /*37f0*/  UMOV UR35, 0x80004020 ;  /* 0x8000402000237882 */ /* 0x000fe20000000000 */
[----:B------:R-:W-:Y:S01]  /*3800*/  UMOV UR17, UR21 ;  /* 0x0000001500117c82 */ /* 0x000fe20008000000 */
[----:B------:R2:W-:Y:S01]  /*3810*/  UTCHMMA.2CTA gdesc[UR34], gdesc[UR36], tmem[UR11], tmem[UR26], idesc[UR27], UPT ;  /* 0x00ff1a24220075ea */ /* 0x0005e2000ba0000b */
[----:B------:R2:W-:Y:S03]  /*3820*/  UTCBAR.2CTA.MULTICAST [UR9], URZ, UR13 ;  /* 0x000000ff090073e9 */ /* 0x0005e6000820080d */
[----:B------:R-:W-:Y:S05]  /*3830*/  BRA.U UP0, `(.L_x_72) ;  /* 0xfffffffd00787547 */ /* 0x000fea000b83ffff */
.L_x_69:
[----:B------:R-:W-:Y:S01]  /*3840*/  UIADD3 UR10, UPT, UPT, UR10, 0xa0, URZ ;  /* 0x000000a00a0a7890 */ /* 0x000fe2000fffe0ff */
[----:B------:R-:W-:-:S08]  /*3850*/  UMOV UR20, UR19 ;  /* 0x0000001300147c82 */ /* 0x000fd00008000000 */
[----:B------:R4:W-:Y:S01]  /*3860*/  UTCBAR.2CTA.MULTICAST [UR10], URZ, UR12 ;  /* 0x000000ff0a0073e9 */ /* 0x0009e2000820080c */
[----:B------:R-:W-:Y:S02]  /*3870*/  NOP ;  /* 0x0000000000007918 */ /* 0x000fe40000000000 */
.L_x_67:
[----:B------:R-:W-:Y:S01]  /*3880*/  UIADD3 UR22, UPT, UPT, UR22, 0x1, URZ ;  /* 0x0000000116167890 */ /* 0x000fe2000fffe0ff */
[----:B------:R-:W-:-:S03]  /*3890*/  ISETP.NE.AND P0, PT, R8, 0x2, PT ;  /* 0x000000020800780c */ /* 0x000fc60003f05270 */
[----:B------:R-:W-:Y:S01]  /*38a0*/  UISETP.NE.AND UP0, UPT, UR22, 0x2, UPT ;  /* 0x000000021600788c */ /* 0x000fe2000bf05270 */
[----:B-12---:R-:W-:Y:S02]  /*38b0*/  SEL R0, RZ, 0x1, P0 ;  /* 0x00000001ff007807 */ /* 0x006fe40000000000 */
[----:B------:R-:W-:Y:S01]  /*38c0*/  SEL R8, R8, RZ, P0 ;  /* 0x000000ff08087207 */ /* 0x000fe20000000000 */
[----:B------:R-:W-:Y:S01]  /*38d0*/  USEL UR6, URZ, 0x1, UP0 ;  /* 0x00000001ff067887 */ /* 0x000fe20008000000 */
[----:B------:R-:W-:Y:S01]  /*38e0*/  LOP3.LUT R3, R3, R0, RZ, 0x3c, !PT ;  /* 0x0000000003037212 */ /* 0x000fe200078e3cff */
[----:B------:R-:W-:-:S04]  /*38f0*/  USEL UR22, UR22, URZ, UP0 ;  /* 0x000000ff16167287 */ /* 0x000fc80008000000 */
[----:B------:R-:W-:Y:S01]  /*3900*/  LOP3.LUT R9, R9, UR6, RZ, 0x3c, !PT ;  /* 0x0000000609097c12 */ /* 0x000fe2000f8e3cff */
[----:B------:R-:W-:Y:S07]  /*3910*/  @P1 BRA `(.L_x_73) ;  /* 0xfffffff800b01947 */ /* 0x000fee000383ffff */
[----:B------:R-:W1:Y:S01]  /*3920*/  S2UR UR6, SR_CgaCtaId ;  /* 0x00000000000679c3 */ /* 0x000e620000008800 */
[----:B------:R-:W-:Y:S01]  /*3930*/  ELECT P0, URZ, PT ;  /* 0x0000000000ff782f */ /* 0x000fe20003800000 */
[----:B------:R-:W-:Y:S01]  /*3940*/  HFMA2 R0, -RZ, RZ, 0, 5.9604644775390625e-08 ;  /* 0x00000001ff007431 */ /* 0x000fe200000001ff */
[----:B------:R-:W-:-:S05]  /*3950*/  UMOV UR7, 0x40 ;  /* 0x0000004000077882 */ /* 0x000fca0000000000 */
[----:B------:R-:W-:Y:S01]  /*3960*/  UVIRTCOUNT.DEALLOC.SMPOOL 0x80 ;  /* 0x000000800000784c */ /* 0x000fe20000000000 */
[----:B------:R-:W-:Y:S02]  /*3970*/  UISETP.NE.AND UP0, UPT, UR5, URZ, UPT ;  /* 0x000000ff0500728c */ /* 0x000fe4000bf05270 */
[----:B-1----:R-:W-:-:S09]  /*3980*/  ULEA UR6, UR6, UR7, 0x18 ;  /* 0x0000000706067291 */ /* 0x002fd2000f8ec0ff */
[----:B------:R1:W-:Y:S01]  /*3990*/  @P0 STS.U8 [UR6+0x1c], R0 ;  /* 0x00001c00ff000988 */ /* 0x0003e20008000006 */
[----:B------:R-:W-:Y:S05]  /*39a0*/  BRA.U UP0, `(.L_x_74) ;  /* 0x0000000100587547 */ /* 0x000fea000b800000 */
[----:B------:R-:W-:Y:S01]  /*39b0*/  UIADD3 UR7, UPT, UPT, UR8, 0xb0, URZ ;  /* 0x000000b008077890 */ /* 0x000fe2000fffe0ff */
[----:B------:R-:W-:-:S03]  /*39c0*/  SHF.L.U32 R3, R9, 0x1f, RZ ;  /* 0x0000001f09037819 */ /* 0x000fc600000006ff */
[----:B------:R-:W-:-:S09]  /*39d0*/  ULEA UR5, UR22, UR7, 0x3 ;  /* 0x0000000716057291 */ /* 0x000fd2000f8e18ff */
[----:B------:R-:W2:Y:S02]  /*39e0*/  SYNCS.PHASECHK.TRANS64.TRYWAIT P0, [UR5], R3 ;  /* 0x00000003ff0075a7 */ /* 0x000ea40008001105 */
[----:B--2---:R-:W-:Y:S05]  /*39f0*/  @!P0 BRA `(.L_x_75) ;  /* 0x0000007c00a08947 */ /* 0x004fea0003800000 */
.L_x_167:
[----:B------:R-:W-:-:S04]  /*3a00*/  UIADD3 UR9, UPT, UPT, UR22, 0x1, URZ ;  /* 0x0000000116097890 */ /* 0x000fc8000fffe0ff */
[----:B------:R-:W-:-:S04]  /*3a10*/  UISETP.NE.AND UP1, UPT, UR9, 0x2, UPT ;  /* 0x000000020900788c */ /* 0x000fc8000bf25270 */
[----:B------:R-:W-:Y:S02]  /*3a20*/  USEL UR5, URZ, 0x1, UP1 ;  /* 0x00000001ff057887 */ /* 0x000fe40008800000 */
[----:B------:R-:W-:-:S04]  /*3a30*/  USEL UR9, UR9, URZ, UP1 ;  /* 0x000000ff09097287 */ /* 0x000fc80008800000 */
[----:B------:R-:W-:Y:S01]  /*3a40*/  ULEA UR9, UR9, UR7, 0x3 ;  /* 0x0000000709097291 */ /* 0x000fe2000f8e18ff */
[----:B-1----:R-:W-:-:S04]  /*3a50*/  LOP3.LUT R3, R9, UR5, RZ, 0x3c, !PT ;  /* 0x0000000509037c12 */ /* 0x002fc8000f8e3cff */
[----:B------:R-:W-:Y:S01]  /*3a60*/  SHF.L.U32 R3, R3, 0x1f, RZ ;  /* 0x0000001f03037819 */ /* 0x000fe200000006ff */
[----:B------:R-:W-:-:S04]  /*3a70*/  IMAD.U32 R0, RZ, RZ, UR9 ;  /* 0x00000009ff007e24 */ /* 0x000fc8000f8e00ff */
[----:B------:R1:W2:Y:S03]  /*3a80*/  SYNCS.PHASECHK.TRANS64.TRYWAIT P0, [R0+URZ], R3 ;  /* 0x00000003000075a7 */ /* 0x0002a600080011ff */
[----:B--2---:R-:W-:Y:S05]  /*3a90*/  @!P0 NANOSLEEP.SYNCS 0x989680 ;  /* 0x009896800000895d */ /* 0x004fea0003900000 */
[----:B------:R-:W2:Y:S02]  /*3aa0*/  @!P0 SYNCS.PHASECHK.TRANS64 P0, [R0+URZ], R3 ;  /* 0x00000003000085a7 */ /* 0x000ea400080010ff */
[----:B--2---:R-:W-:Y:S05]  /*3ab0*/  @P0 BRA `(.L_x_76) ;  /* 0x0000000000200947 */ /* 0x004fea0003800000 */
.L_x_77:
[----:B--2---:R2:W1:Y:S02]  /*3ac0*/  SYNCS.PHASECHK.TRANS64.TRYWAIT P0, [R0+URZ], R3 ;  /* 0x00000003000075a7 */ /* 0x00446400080011ff */
[----:B-1----:R-:W-:Y:S05]  /*3ad0*/  @!P0 NANOSLEEP.SYNCS 0x989680 ;  /* 0x009896800000895d */ /* 0x002fea0003900000 */
[----:B------:R-:W1:Y:S02]  /*3ae0*/  @!P0 SYNCS.PHASECHK.TRANS64 P0, [R0+URZ], R3 ;  /* 0x00000003000085a7 */ /* 0x000e6400080010ff */
[----:B-1----:R-:W-:Y:S05]  /*3af0*/  @!P0 BRA `(.L_x_77) ;  /* 0xfffffffc00f08947 */ /* 0x002fea000383ffff */
[----:B------:R-:W-:Y:S05]  /*3b00*/  BRA `(.L_x_76) ;  /* 0x00000000000c7947 */ /* 0x000fea0003800000 */
.L_x_74:
[----:B------:R-:W-:-:S04]  /*3b10*/  UIADD3 UR5, UPT, UPT, UR8, 0xe0, URZ ;  /* 0x000000e008057890 */ /* 0x000fc8000fffe0ff */
[----:B------:R-:W-:-:S09]  /*3b20*/  UPRMT UR5, UR4, 0x654, UR5 ;  /* 0x0000065404057896 */ /* 0x000fd20008000005 */
[----:B------:R-:W-:Y:S03]  /*3b30*/  SYNCS.ARRIVE.TRANS64.RED.A1T0 RZ, [UR5], RZ ;  /* 0x000000ffffff79a7 */ /* 0x000fe60008100405 */
.L_x_76:
[----:B-12---:R-:W-:Y:S01]  /*3b40*/  SHF.L.U32 R3, RZ, 0x1f, RZ ;  /* 0x0000001fff037819 */ /* 0x006fe200000006ff */
[----:B------:R-:W-:Y:S01]  /*3b50*/  UIADD3 UR5, UPT, UPT, UR8, 0xe0, URZ ;  /* 0x000000e008057890 */ /* 0x000fe2000fffe0ff */
[----:B------:R-:W-:Y:S02]  /*3b60*/  PLOP3.LUT P0, PT, PT, PT, UP0, 0x80, 0x8 ;  /* 0x000000000008781c */ /* 0x000fe40003f0f008 */
[----:B------:R-:W1:Y:S02]  /*3b70*/  SYNCS.PHASECHK.TRANS64.TRYWAIT P1, [UR8+0xe0], R3 ;  /* 0x0000e003ff0075a7 */ /* 0x000e640008021108 */
[----:B-1----:R-:W-:Y:S09]  /*3b80*/  @!P1 BRA `(.L_x_78) ;  /* 0x0000007c00549947 */ /* 0x002ff20003800000 */
.L_x_169:
[----:B------:R-:W-:Y:S01]  /*3b90*/  @!UP0 UPRMT UR5, UR4, 0x654, UR5 ;  /* 0x0000065404058896 */ /* 0x000fe20008000005 */
[----:B------:R-:W-:Y:S02]  /*3ba0*/  UMOV UR8, 0xffff ;  /* 0x0000ffff00087882 */ /* 0x000fe40000000000 */
[----:B------:R-:W-:-:S06]  /*3bb0*/  UMOV UR4, 0x1 ;  /* 0x0000000100047882 */ /* 0x000fcc0000000000 */
[----:B------:R-:W-:Y:S01]  /*3bc0*/  @!P0 SYNCS.ARRIVE.TRANS64.RED.A1T0 RZ, [UR5], RZ ;  /* 0x000000ffffff89a7 */ /* 0x000fe20008100405 */
[----:B------:R-:W-:Y:S01]  /*3bd0*/  NOP ;  /* 0x0000000000007918 */ /* 0x000fe20000000000 */
[----:B-1----:R-:W1:Y:S01]  /*3be0*/  LDS R0, [UR6+0x14] ;  /* 0x00001406ff007984 */ /* 0x002e620008000800 */
[----:B------:R-:W-:-:S04]  /*3bf0*/  ULOP3.LUT UR5, UR24, 0xffff, URZ, 0xc0, !UPT ;  /* 0x0000ffff18057892 */ /* 0x000fc8000f8ec0ff */
[----:B------:R-:W-:-:S04]  /*3c00*/  USHF.R.U32.HI UR5, URZ, 0x5, UR5 ;  /* 0x00000005ff057899 */ /* 0x000fc80008011605 */
[----:B------:R-:W-:Y:S02]  /*3c10*/  USHF.L.U32 UR8, UR8, UR5, URZ ;  /* 0x0000000508087299 */ /* 0x000fe400080006ff */
[----:B------:R-:W-:-:S04]  /*3c20*/  USHF.L.U32 UR4, UR4, UR5, URZ ;  /* 0x0000000504047299 */ /* 0x000fc800080006ff */
[----:B-1----:R-:W-:-:S04]  /*3c30*/  LOP3.LUT R0, R0, UR8, RZ, 0xc0, !PT ;  /* 0x0000000800007c12 */ /* 0x002fc8000f8ec0ff */
[----:B------:R-:W-:-:S13]  /*3c40*/  ISETP.NE.AND P0, PT, R0, UR8, PT ;  /* 0x0000000800007c0c */ /* 0x000fda000bf05270 */
[----:B------:R-:W-:Y:S05]  /*3c50*/  @P0 BRA `(.L_x_79) ;  /* 0x0000000000580947 */ /* 0x000fea0003800000 */
[----:B------:R-:W1:Y:S02]  /*3c60*/  LDS R0, [UR6+0x18] ;  /* 0x00001806ff007984 */ /* 0x000e640008000800 */
[----:B-1----:R-:W-:-:S04]  /*3c70*/  LOP3.LUT R0, R0, UR4, RZ, 0xc0, !PT ;  /* 0x0000000400007c12 */ /* 0x002fc8000f8ec0ff */
[----:B------:R-:W-:-:S13]  /*3c80*/  ISETP.NE.AND P0, PT, R0, UR4, PT ;  /* 0x0000000400007c0c */ /* 0x000fda000bf05270 */
[----:B------:R-:W-:Y:S05]  /*3c90*/  @P0 BRA `(.L_x_80) ;  /* 0x00000000003c0947 */ /* 0x000fea0003800000 */
[----:B------:R-:W1:Y:S01]  /*3ca0*/  S2R R2, SR_LANEID ;  /* 0x0000000000027919 */ /* 0x000e620000000000 */
[----:B------:R-:W-:Y:S01]  /*3cb0*/  ULOP3.LUT UR8, URZ, UR8, URZ, 0x33, !UPT ;  /* 0x00000008ff087292 */ /* 0x000fe2000f8e33ff */
[----:B------:R-:W-:Y:S01]  /*3cc0*/  LOP3.LUT R4, RZ, UR4, RZ, 0x33, !PT ;  /* 0x00000004ff047c12 */ /* 0x000fe2000f8e33ff */
[----:B------:R-:W-:Y:S02]  /*3cd0*/  VOTEU.ANY UR7, UPT, PT ;  /* 0x0000000000077886 */ /* 0x000fe400038e0100 */
[----:B------:R-:W-:Y:S01]  /*3ce0*/  UFLO.U32 UR7, UR7 ;  /* 0x00000007000772bd */ /* 0x000fe200080e0000 */
[----:B------:R-:W2:Y:S01]  /*3cf0*/  REDUX UR4, R4 ;  /* 0x00000000040473c4 */ /* 0x000ea20000000000 */
[----:B------:R-:W-:-:S06]  /*3d00*/  IMAD.U32 R0, RZ, RZ, UR8 ;  /* 0x00000008ff007e24 */ /* 0x000fcc000f8e00ff */
[----:B------:R1:W-:Y:S01]  /*3d10*/  UTCATOMSWS.AND URZ, UR8 ;  /* 0x0000000800ff79e3 */ /* 0x0003e20008000000 */
[----:B------:R-:W3:Y:S01]  /*3d20*/  REDUX UR5, R0 ;  /* 0x00000000000573c4 */ /* 0x000ee20000000000 */
[----:B-1----:R-:W-:Y:S01]  /*3d30*/  ISETP.EQ.U32.AND P0, PT, R2, UR7, PT ;  /* 0x0000000702007c0c */ /* 0x002fe2000bf02070 */
[----:B--2---:R-:W-:Y:S01]  /*3d40*/  IMAD.U32 R2, RZ, RZ, UR4 ;  /* 0x00000004ff027e24 */ /* 0x004fe2000f8e00ff */
[----:B---3--:R-:W-:-:S11]  /*3d50*/  MOV R3, UR5 ;  /* 0x0000000500037c02 */ /* 0x008fd60008000f00 */
[----:B------:R1:W-:Y:S04]  /*3d60*/  @P0 ATOMS.AND RZ, [UR6+0x14], R3 ;  /* 0x00001403ffff098c */ /* 0x0003e8000a800006 */
[----:B------:R1:W-:Y:S01]  /*3d70*/  @P0 ATOMS.AND RZ, [UR6+0x18], R2 ;  /* 0x00001802ffff098c */ /* 0x0003e2000a800006 */
[----:B------:R-:W-:Y:S05]  /*3d80*/  BRA `(.L_x_81) ;  /* 0x0000000000147947 */ /* 0x000fea0003800000 */
.L_x_80:
[----:B------:R-:W-:Y:S02]  /*3d90*/  MOV R2, 0x3db0 ;  /* 0x00003db000027802 */ /* 0x000fe40000000f00 */
[----:B---345:R-:W-:Y:S05]  /*3da0*/  CALL.REL.NOINC `($__internal_0_$__cuda_sm10x_tcgen05_guardrail_trap_col_being_dealloced_not_returned_by_alloc) ;  /* 0x0000008000347944 */ /* 0x038fea0003c00000 */
[----:B------:R-:W-:Y:S05]  /*3db0*/  BRA `(.L_x_81) ;  /* 0x0000000000087947 */ /* 0x000fea0003800000 */
.L_x_79:
[----:B------:R-:W-:Y:S02]  /*3dc0*/  MOV R2, 0x3de0 ;  /* 0x00003de000027802 */ /* 0x000fe40000000f00 */
[----:B---345:R-:W-:Y:S05]  /*3dd0*/  CALL.REL.NOINC `($__internal_2_$__cuda_sm10x_tcgen05_guardrail_trap_unallocated_columns_being_dealloced) ;  /* 0x0000008000407944 */ /* 0x038fea0003c00000 */
.L_x_81:
[----:B------:R-:W-:Y:S01]  /*3de0*/  NOP ;  /* 0x0000000000007918 */ /* 0x000fe20000000000 */
[----:B----4-:R-:W-:Y:S05]  /*3df0*/  EXIT ;  /* 0x000000000000794d */ /* 0x010fea0003800000 */
.L_x_54:
[----:B------:R-:W-:-:S09]  /*3e00*/  UISETP.NE.OR UP5, UPT, UR10, 0x3, !UP5 ;  /* 0x000000030a00788c */ /* 0x000fd2000efa5670 */
[----:B------:R-:W-:Y:S05]  /*3e10*/  BRA.U UP5, `(.L_x_82) ;  /* 0x0000001105147547 */ /* 0x000fea000b800000 */
[----:B------:R-:W1:Y:S01]  /*3e20*/  LDC R0, c[0x0][0xb30] ;  /* 0x0002cc00ff007b82 */ /* 0x000e620000000800 */
[----:B------:R-:W2:Y:S01]  /*3e30*/  LDCU.64 UR8, c[0x0][0x888] ;  /* 0x00011100ff0877ac */ /* 0x000ea20008000a00 */
[----:B------:R-:W-:Y:S02]  /*3e40*/  HFMA2 R29, -RZ, RZ, 0, 0 ;  /* 0x00000000ff1d7431 */ /* 0x000fe400000001ff */
[----:B------:R-:W-:Y:S01]  /*3e50*/  IMAD.MOV.U32 R31, RZ, RZ, 0x1 ;  /* 0x00000001ff1f7424 */ /* 0x000fe200078e00ff */
[----:B------:R-:W-:Y:S01]  /*3e60*/  MOV R23, 0x4000 ;  /* 0x0000400000177802 */ /* 0x000fe20000000f00 */
[----:B------:R-:W3:Y:S01]  /*3e70*/  LDCU.64 UR4, c[0x0][0x890] ;  /* 0x00011200ff0477ac */ /* 0x000ee20008000a00 */
[----:B------:R-:W-:Y:S01]  /*3e80*/  IMAD.MOV.U32 R30, RZ, RZ, RZ ;  /* 0x000000ffff1e7224 */ /* 0x000fe200078e00ff */
[----:B------:R-:W4:Y:S01]  /*3e90*/  LDC R19, c[0x0][0x370] ;  /* 0x0000dc00ff137b82 */ /* 0x000f220000000800 */
[----:B------:R-:W-:Y:S01]  /*3ea0*/  UMOV UR7, 0x400 ;  /* 0x0000040000077882 */ /* 0x000fe20000000000 */
[----:B------:R-:W-:-:S02]  /*3eb0*/  UPLOP3.LUT UP1, UPT, UPT, UPT, UPT, 0x40, 0x4 ;  /* 0x000000000004789c */ /* 0x000fc40003f2e870 */
[----:B------:R-:W-:-:S04]  /*3ec0*/  ULEA UR7, UR37, UR7, 0x18 ;  /* 0x0000000725077291 */ /* 0x000fc8000f8ec0ff */
[----:B------:R-:W4:Y:S01]  /*3ed0*/  LDC R2, c[0x0][0xb0c] ;  /* 0x0002c300ff027b82 */ /* 0x000f220000000800 */
[----:B------:R-:W-:Y:S02]  /*3ee0*/  UIADD3 UR13, UPT, UPT, UR7, 0x48, URZ ;  /* 0x00000048070d7890 */ /* 0x000fe4000fffe0ff */
[----:B--2---:R-:W-:Y:S02]  /*3ef0*/  UISETP.NE.U32.AND UP2, UPT, UR8, URZ, UPT ;  /* 0x000000ff0800728c */ /* 0x004fe4000bf45070 */
[----:B------:R-:W-:Y:S02]  /*3f00*/  UIADD3 UR33, UPT, UPT, UR7, 0x30, URZ ;  /* 0x0000003007217890 */ /* 0x000fe4000fffe0ff */
[----:B---3--:R-:W-:Y:S01]  /*3f10*/  UISETP.NE.U32.AND UP3, UPT, UR4, URZ, UPT ;  /* 0x000000ff0400728c */ /* 0x008fe2000bf65070 */
[----:B------:R-:W2:Y:S01]  /*3f20*/  LDC R18, c[0x0][0xb20] ;  /* 0x0002c800ff127b82 */ /* 0x000ea20000000800 */
[----:B-1----:R-:W-:Y:S01]  /*3f30*/  ISETP.NE.AND P1, PT, R0, 0x1, PT ;  /* 0x000000010000780c */ /* 0x002fe20003f25270 */
[----:B------:R-:W-:-:S02]  /*3f40*/  UISETP.NE.AND.EX UP2, UPT, UR9, URZ, UPT, UP2 ;  /* 0x000000ff0900728c */ /* 0x000fc4000bf45320 */
[----:B------:R-:W-:Y:S02]  /*3f50*/  UIADD3 UR25, UPT, UPT, UR7, 0x38, URZ ;  /* 0x0000003807197890 */ /* 0x000fe4000fffe0ff */
[----:B------:R-:W-:Y:S02]  /*3f60*/  UIADD3 UR17, UPT, UPT, UR7, 0x40, URZ ;  /* 0x0000004007117890 */ /* 0x000fe4000fffe0ff */
[----:B------:R-:W1:Y:S01]  /*3f70*/  LDC.64 R32, c[0x0][0x348] ;  /* 0x0000d200ff207b82 */ /* 0x000e620000000a00 */
[----:B------:R-:W-:Y:S02]  /*3f80*/  UPRMT UR13, UR37, 0x654, UR13 ;  /* 0x00000654250d7896 */ /* 0x000fe4000800000d */
[----:B------:R-:W-:-:S05]  /*3f90*/  UISETP.NE.AND.EX UP3, UPT, UR5, URZ, UPT, UP3 ;  /* 0x000000ff0500728c */ /* 0x000fca000bf65330 */
[----:B------:R-:W3:Y:S08]  /*3fa0*/  LDC.64 R16, c[0x0][0xb10] ;  /* 0x0002c400ff107b82 */ /* 0x000ef00000000a00 */
[----:B------:R-:W1:Y:S08]  /*3fb0*/  LDC.64 R6, c[0x0][0xb18] ;  /* 0x0002c600ff067b82 */ /* 0x000e700000000a00 */
[----:B------:R-:W1:Y:S08]  /*3fc0*/  LDC.64 R4, c[0x0][0xb28] ;  /* 0x0002ca00ff047b82 */ /* 0x000e700000000a00 */
[----:B--2-4-:R-:W1:Y:S02]  /*3fd0*/  LDC R22, c[0x0][0x374] ;  /* 0x0000dd00ff167b82 */ /* 0x014e640000000800 */
.L_x_93:
[C---:B------:R-:W-:Y:S02]  /*3fe0*/  LEA R0, R30.reuse, UR7, 0x3 ;  /* 0x000000071e007c11 */ /* 0x040fe4000f8e18ff */
[----:B------:R-:W-:Y:S02]  /*3ff0*/  SHF.L.U32 R3, R29, 0x1f, RZ ;  /* 0x0000001f1d037819 */ /* 0x000fe400000006ff */
[----:B------:R-:W-:Y:S02]  /*4000*/  LEA R24, R30, UR7, 0x4 ;  /* 0x000000071e187c11 */ /* 0x000fe4000f8e20ff */
[----:B--2---:R-:W2:Y:S02]  /*4010*/  SYNCS.PHASECHK.TRANS64.TRYWAIT P0, [R0+URZ+0x80], R3 ;  /* 0x00008003000075a7 */ /* 0x004ea400080011ff */
[----:B--2---:R-:W-:Y:S05]  /*4020*/  @!P0 BRA `(.L_x_83) ;  /* 0x0000007800448947 */ /* 0x004fea0003800000 */
.L_x_170:
[----:B------:R-:W-:Y:S01]  /*4030*/  ISETP.GE.AND P0, PT, R72, 0x1, PT ;  /* 0x000000014800780c */ /* 0x000fe20003f06270 */
[----:B------:R-:W4:Y:S01]  /*4040*/  LDS.128 R24, [R24+0xf0] ;  /* 0x0000f00018187984 */ /* 0x000f220000000c00 */
[----:B--2---:R-:W-:Y:S01]  /*4050*/  VIADD R0, R0, 0x90 ;  /* 0x0000009000007836 */ /* 0x004fe20000000000 */
[----:B------:R-:W-:Y:S01]  /*4060*/  @!PT LDS RZ, [RZ] ;  /* 0x00000000fffff984 */ /* 0x000fe20000000800 */
[----:B------:R-:W-:Y:S01]  /*4070*/  @!PT LDS RZ, [RZ] ;  /* 0x00000000fffff984 */ /* 0x000fe20000000800 */
[----:B------:R-:W-:Y:S01]  /*4080*/  @!PT LDS RZ, [RZ] ;  /* 0x00000000fffff984 */ /* 0x000fe20000000800 */
[----:B------:R-:W-:Y:S01]  /*4090*/  @!PT LDS RZ, [RZ] ;  /* 0x00000000fffff984 */ /* 0x000fe20000000800 */
[----:B------:R2:W-:Y:S06]  /*40a0*/  MEMBAR.ALL.CTA ;  /* 0x0000000000007992 */ /* 0x0005ec0000008000 */
[----:B--2---:R-:W2:Y:S01]  /*40b0*/  FENCE.VIEW.ASYNC.S ;  /* 0x00000000000073c6 */ /* 0x004ea20000000000 */
[----:B------:R-:W-:Y:S04]  /*40c0*/  PRMT R0, RZ, 0x654, R0 ;  /* 0x00000654ff007816 */ /* 0x000fe80000000000 */
[----:B--2---:R2:W-:Y:S01]  /*40d0*/  SYNCS.ARRIVE.TRANS64.RED.A1T0 RZ, [R0+URZ], RZ ;  /* 0x000000ff00ff79a7 */ /* 0x0045e200081004ff */
[----:B----4-:R-:W-:Y:S11]  /*40e0*/  LOP3.LUT P3, RZ, R26, 0x1, RZ, 0xc0, !PT ;  /* 0x000000011aff7812 */ /* 0x010ff6000786c0ff */
[----:B------:R-:W-:Y:S02]  /*40f0*/  @!UPT UIADD3 URZ, UPT, UPT, URZ, URZ, URZ ;  /* 0x000000fffffff290 */ /* 0x000fe4000fffe0ff */
[----:B------:R-:W-:Y:S02]  /*4100*/  @P3 MOV R13, R24 ;  /* 0x00000018000d3202 */ /* 0x000fe40000000f00 */
[----:B------:R-:W-:Y:S01]  /*4110*/  @P3 LOP3.LUT R8, R25, 0xffff, RZ, 0xc0, !PT ;  /* 0x0000ffff19083812 */ /* 0x000fe200078ec0ff */
[----:B--2---:R-:W-:Y:S06]  /*4120*/  @!P0 BRA `(.L_x_84) ;  /* 0x0000000000a48947 */ /* 0x004fec0003800000 */
[----:B-1----:R-:W-:Y:S01]  /*4130*/  IMAD.HI.U32 R35, R22, R7, RZ ;  /* 0x0000000716237227 */ /* 0x002fe200078e00ff */
[----:B------:R-:W-:Y:S02]  /*4140*/  ISETP.NE.AND P0, PT, R6, 0x1, PT ;  /* 0x000000010600780c */ /* 0x000fe40003f05270 */
[----:B------:R-:W-:Y:S01]  /*4150*/  ISETP.NE.AND P2, PT, R72, 0x1, PT ;  /* 0x000000014800780c */ /* 0x000fe20003f45270 */
[----:B---3--:R-:W-:Y:S01]  /*4160*/  IMAD.HI.U32 R34, R19, R16, RZ ;  /* 0x0000001013227227 */ /* 0x008fe200078e00ff */
[----:B------:R-:W-:Y:S02]  /*4170*/  SHF.R.U32.HI R35, RZ, R18, R35 ;  /* 0x00000012ff237219 */ /* 0x000fe40000011623 */
[----:B------:R-:W-:Y:S01]  /*4180*/  ISETP.NE.AND P4, PT, R2, 0x1, PT ;  /* 0x000000010200780c */ /* 0x000fe20003f85270 */
[----:B------:R-:W-:Y:S01]  /*4190*/  IMAD.HI.U32 R36, R13, R16, RZ ;  /* 0x000000100d247227 */ /* 0x000fe200078e00ff */
[----:B------:R-:W-:Y:S02]  /*41a0*/  SHF.R.U32.HI R34, RZ, R17, R34 ;  /* 0x00000011ff227219 */ /* 0x000fe40000011622 */
[----:B------:R-:W-:Y:S01]  /*41b0*/  SEL R3, R22, R35, !P0 ;  /* 0x0000002316037207 */ /* 0x000fe20004000000 */
[C---:B------:R-:W-:Y:S01]  /*41c0*/  IMAD.HI.U32 R35, R8.reuse, R7, RZ ;  /* 0x0000000708237227 */ /* 0x040fe200078e00ff */
[----:B------:R-:W-:Y:S02]  /*41d0*/  SEL R11, R19, R34, !P4 ;  /* 0x00000022130b7207 */ /* 0x000fe40006000000 */
[----:B------:R-:W-:Y:S01]  /*41e0*/  SHF.R.U32.HI R36, RZ, R17, R36 ;  /* 0x00000011ff247219 */ /* 0x000fe20000011624 */
[----:B------:R-:W-:Y:S01]  /*41f0*/  IMAD.HI.U32 R38, R3, R4, RZ ;  /* 0x0000000403267227 */ /* 0x000fe200078e00ff */
[----:B------:R-:W-:Y:S03]  /*4200*/  SHF.R.U32.HI R35, RZ, R18, R35 ;  /* 0x00000012ff237219 */ /* 0x000fe60000011623 */
[----:B------:R-:W-:Y:S01]  /*4210*/  IMAD.HI.U32 R34, R11, R4, RZ ;  /* 0x000000040b227227 */ /* 0x000fe200078e00ff */
[----:B------:R-:W-:Y:S02]  /*4220*/  @P2 SHF.R.U32.HI R3, RZ, R5, R38 ;  /* 0x00000005ff032219 */ /* 0x000fe40000011626 */
[----:B------:R-:W-:Y:S02]  /*4230*/  SEL R9, R8, R35, !P0 ;  /* 0x0000002308097207 */ /* 0x000fe40004000000 */
[----:B------:R-:W-:Y:S01]  /*4240*/  @P2 SHF.R.U32.HI R11, RZ, R5, R34 ;  /* 0x00000005ff0b2219 */ /* 0x000fe20000011622 */
[C---:B------:R-:W-:Y:S01]  /*4250*/  IMAD R10, R72.reuse, R3, RZ ;  /* 0x00000003480a7224 */ /* 0x040fe200078e02ff */
[----:B------:R-:W-:Y:S01]  /*4260*/  SEL R3, R13, R36, !P4 ;  /* 0x000000240d037207 */ /* 0x000fe20006000000 */
[C---:B------:R-:W-:Y:S03]  /*4270*/  IMAD.HI.U32 R14, R9.reuse, R4, RZ ;  /* 0x00000004090e7227 */ /* 0x040fe600078e00ff */
[----:B------:R-:W-:Y:S01]  /*4280*/  ISETP.GE.AND P0, PT, R9, R10, PT ;  /* 0x0000000a0900720c */ /* 0x000fe20003f06270 */
[C---:B------:R-:W-:Y:S01]  /*4290*/  IMAD R12, R72.reuse, R11, RZ ;  /* 0x0000000b480c7224 */ /* 0x040fe200078e02ff */
[-C--:B------:R-:W-:Y:S04]  /*42a0*/  SHF.R.U32.HI R14, RZ, R5.reuse, R14 ;  /* 0x00000005ff0e7219 */ /* 0x080fe8000001160e */
[----:B------:R-:W-:Y:S02]  /*42b0*/  ISETP.GE.OR P0, PT, R3, R12, P0 ;  /* 0x0000000c0300720c */ /* 0x000fe40000706670 */
[----:B------:R-:W-:Y:S05]  /*42c0*/  SEL R15, R9, R14, !P2 ;  /* 0x0000000e090f7207 */ /* 0x000fea0005000000 */
[----:B------:R-:W-:Y:S04]  /*42d0*/  IMAD.MOV R14, RZ, RZ, -R15 ;  /* 0x000000ffff0e7224 */ /* 0x000fe800078e0a0f */
[----:B------:R-:W-:Y:S02]  /*42e0*/  IMAD R14, R72, R14, R9 ;  /* 0x0000000e480e7224 */ /* 0x000fe400078e0209 */
[C---:B------:R-:W-:Y:S05]  /*42f0*/  @!P0 IMAD.HI.U32 R10, R3.reuse, R4, RZ ;  /* 0x00000004030a8227 */ /* 0x040fea00078e00ff */
[----:B------:R-:W-:Y:S04]  /*4300*/  @!P0 SHF.R.U32.HI R10, RZ, R5, R10 ;  /* 0x00000005ff0a8219 */ /* 0x000fe8000001160a */
[----:B------:R-:W-:Y:S01]  /*4310*/  @!P0 SEL R0, R3, R10, !P2 ;  /* 0x0000000a03008207 */ /* 0x000fe20005000000 */
[----:B------:R-:W-:Y:S03]  /*4320*/  IMAD.MOV R10, RZ, RZ, -R3 ;  /* 0x000000ffff0a7224 */ /* 0x000fe600078e0a03 */
[----:B------:R-:W-:Y:S01]  /*4330*/  @!P0 IADD3 R15, PT, PT, R15, -R0, RZ ;  /* 0x800000000f0f8210 */ /* 0x000fe20007ffe0ff */
[----:B------:R-:W-:Y:S01]  /*4340*/  @!P0 IMAD R0, R11, R14, R0 ;  /* 0x0000000e0b008224 */ /* 0x000fe200078e0200 */
[----:B------:R-:W-:Y:S01]  /*4350*/  IADD3 R11, PT, PT, -R9, RZ, RZ ;  /* 0x000000ff090b7210 */ /* 0x000fe20007ffe1ff */
[----:B------:R-:W-:Y:S02]  /*4360*/  IMAD R13, R2, R10, R13 ;  /* 0x0000000a020d7224 */ /* 0x000fe400078e020d */
[----:B------:R-:W-:Y:S02]  /*4370*/  @!P0 IMAD R9, R15, R72, R3 ;  /* 0x000000480f098224 */ /* 0x000fe400078e0203 */
[----:B------:R-:W-:Y:S02]  /*4380*/  @!P0 IMAD.MOV.U32 R3, RZ, RZ, R0 ;  /* 0x000000ffff038224 */ /* 0x000fe400078e0000 */
[----:B------:R-:W-:Y:S02]  /*4390*/  IMAD R8, R6, R11, R8 ;  /* 0x0000000b06087224 */ /* 0x000fe400078e0208 */
[----:B------:R-:W-:Y:S02]  /*43a0*/  IMAD R13, R3, R2, R13 ;  /* 0x00000002030d7224 */ /* 0x000fe400078e020d */
[----:B------:R-:W-:Y:S02]  /*43b0*/  IMAD R8, R9, R6, R8 ;  /* 0x0000000609087224 */ /* 0x000fe400078e0208 */
.L_x_84:
[----:B------:R-:W-:Y:S05]  /*43c0*/  BRA.U UP1, `(.L_x_85) ;  /* 0x0000000101107547 */ /* 0x000fea000b800000 */
[----:B------:R-:W-:Y:S04]  /*43d0*/  MOV R0, UR6 ;  /* 0x0000000600007c02 */ /* 0x000fe80008000f00 */
[----:B------:R-:W-:Y:S04]  /*43e0*/  SHF.L.U32 R3, R0, 0x1f, RZ ;  /* 0x0000001f00037819 */ /* 0x000fe800000006ff */
[----:B------:R-:W2:Y:S02]  /*43f0*/  SYNCS.PHASECHK.TRANS64.TRYWAIT P0, [UR7+0x78], R3 ;  /* 0x00007803ff0075a7 */ /* 0x000ea40008001107 */
[----:B--2---:R-:W-:Y:S05]  /*4400*/  @!P0 BRA `(.L_x_86) ;  /* 0x0000007400608947 */ /* 0x004fea0003800000 */
.L_x_85:
[----:B------:R-:W-:Y:S02]  /*4410*/  R2UR UR35, R21 ;  /* 0x00000000152372ca */ /* 0x000fe400000e0000 */
[----:B------:R-:W-:Y:S02]  /*4420*/  R2UR UR34, R20 ;  /* 0x00000000142272ca */ /* 0x000fe400000e0000 */
[----:B------:R-:W-:Y:S02]  /*4430*/  ISETP.NE.U32.AND P2, PT, RZ, UR4, PT ;  /* 0x00000004ff007c0c */ /* 0x000fe4000bf45070 */
[----:B------:R-:W-:Y:S02]  /*4440*/  SHF.L.U32 R12, R31, 0x1f, RZ ;  /* 0x0000001f1f0c7819 */ /* 0x000fe400000006ff */
[----:B------:R-:W-:Y:S05]  /*4450*/  ISETP.NE.AND.EX P2, PT, RZ, UR5, PT, P2 ;  /* 0x00000005ff007c0c */ /* 0x000fea000bf45320 */
[----:B------:R-:W-:Y:S02]  /*4460*/  USHF.L.U32 UR35, UR35, 0x7, URZ ;  /* 0x0000000723237899 */ /* 0x000fe400080006ff */
[----:B------:R-:W-:Y:S01]  /*4470*/  USHF.L.U32 UR34, UR34, 0x8, URZ ;  /* 0x0000000822227899 */ /* 0x000fe200080006ff */
[----:B------:R-:W-:Y:S11]  /*4480*/  BRA.U !UP3, `(.L_x_87) ;  /* 0x000000010b347547 */ /* 0x000ff6000b800000 */
[----:B------:R-:W-:Y:S01]  /*4490*/  UPLOP3.LUT UP0, UPT, UPT, UPT, UP2, 0x80, 0x8 ;  /* 0x000000000008789c */ /* 0x000fe20003f0f020 */
[----:B--2---:R-:W-:Y:S02]  /*44a0*/  HFMA2 R0, -RZ, RZ, 0, 5.9604644775390625e-08 ;  /* 0x00000001ff007431 */ /* 0x004fe400000001ff */
[----:B------:R-:W-:Y:S03]  /*44b0*/  IMAD.MOV.U32 R155, RZ, RZ, 0x1 ;  /* 0x00000001ff9b7424 */ /* 0x000fe600078e00ff */
[----:B------:R-:W-:Y:S05]  /*44c0*/  PLOP3.LUT P0, PT, PT, PT, UP0, 0x80, 0x8 ;  /* 0x000000000008781c */ /* 0x000fea0003f0f008 */
[----:B------:R-:W2:Y:S01]  /*44d0*/  @UP0 LDCU.64 UR10, c[0x0][0x888] ;  /* 0x00011100ff0a07ac */ /* 0x000ea20008000a00 */
[----:B------:R-:W-:Y:S07]  /*44e0*/  @UP0 UIMAD UR8, UR36, UR4, URZ ;  /* 0x00000004240802a4 */ /* 0x000fee000f8e02ff */
[----:B------:R-:W-:Y:S01]  /*44f0*/  @!P0 PRMT R155, R0, 0x7610, R155 ;  /* 0x00007610009b8816 */ /* 0x000fe2000000009b */
[----:B--2---:R-:W-:Y:S03]  /*4500*/  @UP0 UIMAD.WIDE UR10, UR8, 0x4, UR10 ;  /* 0x00000004080a08a5 */ /* 0x004fe6000f8e020a */
[----:B------:R-:W2:Y:S03]  /*4510*/  @!UP0 LDCU UR8, c[0x0][0x880] ;  /* 0x00011000ff0887ac */ /* 0x000ea60008000800 */
[----:B------:R-:W-:Y:S01]  /*4520*/  IMAD.U32 R10, RZ, RZ, UR10 ;  /* 0x0000000aff0a7e24 */ /* 0x000fe2000f8e00ff */
[----:B------:R-:W-:Y:S05]  /*4530*/  MOV R11, UR11 ;  /* 0x0000000b000b7c02 */ /* 0x000fea0008000f00 */
[----:B-----5:R4:W5:Y:S02]  /*4540*/  @P0 LDG.E R81, desc[UR46][R10.64] ;  /* 0x0000002e0a510981 */ /* 0x020964000c1e1900 */
[----:B--2-4-:R-:W-:Y:S07]  /*4550*/  @!P0 IMAD.U32 R81, RZ, RZ, UR8 ;  /* 0x00000008ff518e24 */ /* 0x014fee000f8e00ff */
.L_x_87:
[----:B-----5:R-:W-:Y:S01]  /*4560*/  @!P2 FSETP.EQ.AND P0, PT, R81, RZ, PT ;  /* 0x000000ff5100a20b */ /* 0x020fe20003f02000 */
[----:B------:R-:W-:Y:S01]  /*4570*/  @!UPT UIADD3 URZ, UPT, UPT, URZ, URZ, URZ ;  /* 0x000000fffffff290 */ /* 0x000fe2000fffe0ff */
[----:B------:R-:W-:Y:S11]  /*4580*/  @!P2 BRA `(.L_x_88) ;  /* 0x000000000014a947 */ /* 0x000ff60003800000 */
[----:B------:R-:W-:Y:S02]  /*4590*/  LOP3.LUT P2, RZ, R155, 0xff, RZ, 0xc0, !PT ;  /* 0x000000ff9bff7812 */ /* 0x000fe4000784c0ff */
[----:B------:R-:W-:Y:S04]  /*45a0*/  PLOP3.LUT P0, PT, PT, PT, UP0, 0x80, 0x8 ;  /* 0x000000000008781c */ /* 0x000fe80003f0f008 */
[----:B------:R-:W-:Y:S07]  /*45b0*/  PLOP3.LUT P0, PT, P0, PT, PT, 0x8, 0x80 ;  /* 0x000000000080781c */ /* 0x000fee000070e170 */
[----:B------:R-:W-:Y:S11]  /*45c0*/  @P2 FSETP.EQ.AND P0, PT, R81, RZ, PT ;  /* 0x000000ff5100220b */ /* 0x000ff60003f02000 */
[----:B------:R-:W-:Y:S02]  /*45d0*/  @!UPT UIADD3 URZ, UPT, UPT, URZ, URZ, URZ ;  /* 0x000000fffffff290 */ /* 0x000fe4000fffe0ff */
.L_x_88:
[----:B------:R-:W4:Y:S01]  /*45e0*/  SYNCS.PHASECHK.TRANS64.TRYWAIT P2, [UR7+0x50], R12 ;  /* 0x0000500cff0075a7 */ /* 0x000f220008041107 */
[----:B------:R-:W-:Y:S04]  /*45f0*/  ELECT P4, URZ, PT ;  /* 0x0000000000ff782f */ /* 0x000fe80003880000 */
[----:B------:R-:W-:Y:S11]  /*4600*/  PLOP3.LUT P4, PT, P0, P4, PT, 0xf2, 0x2f ;  /* 0x00000000002f781c */ /* 0x000ff60000789e72 */
[----:B------:R-:W-:Y:S02]  /*4610*/  @!UPT UIADD3 URZ, UPT, UPT, URZ, URZ, URZ ;  /* 0x000000fffffff290 */ /* 0x000fe4000fffe0ff */
[----:B-1----:R-:W-:Y:S05]  /*4620*/  @!P4 IADD3 R9, P0, PT, R32, 0x580, RZ ;  /* 0x000005802009c810 */ /* 0x002fea0007f1e0ff */
[----:B--2---:R-:W-:Y:S01]  /*4630*/  @!P4 IMAD.X R0, RZ, RZ, R33, P0 ;  /* 0x000000ffff00c224 */ /* 0x004fe200000e0621 */
[----:B----4-:R-:W-:Y:S07]  /*4640*/  @!P2 BRA `(.L_x_89) ;  /* 0x0000007000e8a947 */ /* 0x010fee0003800000 */
.L_x_173:
[----:B------:R-:W-:Y:S01]  /*4650*/  @!P4 R2UR UR8, R0 ;  /* 0x000000000008c2ca */ /* 0x000fe200000e0000 */
[----:B------:R-:W-:Y:S01]  /*4660*/  VOTEU.ALL UP1, P4 ;  /* 0x0000000000ff7886 */ /* 0x000fe20002020000 */
[----:B------:R-:W-:Y:S01]  /*4670*/  @!P4 R2UR UR9, R9 ;  /* 0x000000000909c2ca */ /* 0x000fe200000e0000 */
[----:B------:R-:W-:Y:S01]  /*4680*/  @!P4 IMAD.MOV.U32 R0, RZ, RZ, 0x4000 ;  /* 0x00004000ff00c424 */ /* 0x000fe200078e00ff */
[----:B------:R-:W-:Y:S01]  /*4690*/  UMOV UR10, 0x0 ;  /* 0x00000000000a7882 */ /* 0x000fe20000000000 */
[----:B------:R-:W-:Y:S01]  /*46a0*/  UMOV UR11, 0x10000000 ;  /* 0x10000000000b7882 */ /* 0x000fe20000000000 */
[----:B------:R-:W-:Y:S01]  /*46b0*/  @!UP1 UIADD3 UR32, UPT, UPT, UR7, 0x400, URZ ;  /* 0x0000040007209890 */ /* 0x000fe2000fffe0ff */
[----:B------:R-:W-:Y:S01]  /*46c0*/  @!P4 IADD3 R9, P0, PT, R32, 0x580, RZ ;  /* 0x000005802009c810 */ /* 0x000fe20007f1e0ff */
[----:B------:R-:W-:Y:S05]  /*46d0*/  VOTEU.ALL UP1, P4 ;  /* 0x0000000000ff7886 */ /* 0x000fea0002020000 */
[----:B------:R-:W-:Y:S01]  /*46e0*/  IMAD.U32 R11, RZ, RZ, UR8 ;  /* 0x00000008ff0b7e24 */ /* 0x000fe2000f8e00ff */
[----:B------:R-:W-:Y:S01]  /*46f0*/  UPRMT UR8, UR37, 0x654, UR33 ;  /* 0x0000065425087896 */ /* 0x000fe20008000021 */
[----:B------:R-:W-:Y:S03]  /*4700*/  IMAD.U32 R10, RZ, RZ, UR9 ;  /* 0x00000009ff0a7e24 */ /* 0x000fe6000f8e00ff */
[----:B------:R-:W-:Y:S02]  /*4710*/  @!P4 R2UR UR15, R11 ;  /* 0x000000000b0fc2ca */ /* 0x000fe400000e0000 */
[----:B------:R-:W-:Y:S11]  /*4720*/  @!P4 R2UR UR14, R10 ;  /* 0x000000000a0ec2ca */ /* 0x000ff600000e0000 */
[----:B------:R-:W-:Y:S02]  /*4730*/  @!UPT UIADD3 URZ, UPT, UPT, URZ, URZ, URZ ;  /* 0x000000fffffff290 */ /* 0x000fe4000fffe0ff */
[----:B------:R2:W-:Y:S01]  /*4740*/  @!UP1 UTMALDG.3D [UR32], [UR14], desc[UR10] ;  /* 0x00000a200e0095b4 */ /* 0x0005e20008011000 */
[----:B------:R4:W-:Y:S01]  /*4750*/  @!P4 SYNCS.ARRIVE.TRANS64.RED.A0TR RZ, [UR7+0x30], R0 ;  /* 0x00003000ffffc9a7 */ /* 0x0009e20008300407 */
[----:B------:R-:W-:Y:S01]  /*4760*/  SYNCS.ARRIVE.TRANS64.RED.A1T0 RZ, [UR8], RZ ;  /* 0x000000ffffff79a7 */ /* 0x000fe20008100408 */
[----:B----4-:R-:W-:Y:S01]  /*4770*/  @!P4 IMAD.X R0, RZ, RZ, R33, P0 ;  /* 0x000000ffff00c224 */ /* 0x010fe200000e0621 */
[----:B------:R-:W4:Y:S02]  /*4780*/  SYNCS.PHASECHK.TRANS64.TRYWAIT P2, [UR7+0x58], R12 ;  /* 0x0000580cff0075a7 */ /* 0x000f240008041107 */
[----:B--2-4-:R-:W-:Y:S05]  /*4790*/  @!P2 BRA `(.L_x_90) ;  /* 0x0000007000aca947 */ /* 0x014fea0003800000 */
.L_x_175:
        /* <DEDUP_REMOVED lines=8> */
[----:B------:R-:W-:Y:S01]  /*4820*/  @!UP1 UIADD3 UR24, UPT, UPT, UR7, 0x4400, URZ ;  /* 0x0000440007189890 */ /* 0x000fe2000fffe0ff */
[----:B------:R-:W-:Y:S01]  /*4830*/  VOTEU.ALL UP1, P4 ;  /* 0x0000000000ff7886 */ /* 0x000fe20002020000 */
[----:B------:R-:W-:Y:S01]  /*4840*/  UMOV UR27, UR35 ;  /* 0x00000023001b7c82 */ /* 0x000fe20008000000 */
[----:B------:R-:W-:Y:S02]  /*4850*/  UMOV UR28, UR36 ;  /* 0x00000024001c7c82 */ /* 0x000fe40008000000 */
[----:B------:R-:W-:Y:S01]  /*4860*/  IMAD.U32 R11, RZ, RZ, UR8 ;  /* 0x00000008ff0b7e24 */ /* 0x000fe2000f8e00ff */
[----:B------:R-:W-:Y:S01]  /*4870*/  UPRMT UR8, UR37, 0x654, UR25 ;  /* 0x0000065425087896 */ /* 0x000fe20008000019 */
[----:B------:R-:W-:Y:S02]  /*4880*/  IMAD.U32 R10, RZ, RZ, UR9 ;  /* 0x00000009ff0a7e24 */ /* 0x000fe4000f8e00ff */
[----:B------:R-:W-:Y:S01]  /*4890*/  @!P4 IMAD.X R20, RZ, RZ, R33, P0 ;  /* 0x000000ffff14c224 */ /* 0x000fe200000e0621 */
[----:B------:R-:W-:Y:S02]  /*48a0*/  @!P4 R2UR UR15, R11 ;  /* 0x000000000b0fc2ca */ /* 0x000fe400000e0000 */
[----:B------:R-:W-:Y:S11]  /*48b0*/  @!P4 R2UR UR14, R10 ;  /* 0x000000000a0ec2ca */ /* 0x000ff600000e0000 */
[----:B------:R-:W-:Y:S02]  /*48c0*/  @!UPT UIADD3 URZ, UPT, UPT, URZ, URZ, URZ ;  /* 0x000000fffffff290 */ /* 0x000fe4000fffe0ff */
[----:B------:R2:W-:Y:S01]  /*48d0*/  @!UP1 UTMALDG.3D [UR24], [UR14], desc[UR10] ;  /* 0x00000a180e0095b4 */ /* 0x0005e20008011000 */
[----:B------:R2:W-:Y:S01]  /*48e0*/  @!P4 SYNCS.ARRIVE.TRANS64.RED.A0TR RZ, [UR7+0x38], R0 ;  /* 0x00003800ffffc9a7 */ /* 0x0005e20008300407 */
[----:B------:R-:W-:Y:S01]  /*48f0*/  SYNCS.ARRIVE.TRANS64.RED.A1T0 RZ, [UR8], RZ ;  /* 0x000000ffffff79a7 */ /* 0x000fe20008100408 */
[----:B------:R-:W4:Y:S02]  /*4900*/  SYNCS.PHASECHK.TRANS64.TRYWAIT P2, [UR7+0x60], R12 ;  /* 0x0000600cff0075a7 */ /* 0x000f240008041107 */
[----:B--2-4-:R-:W-:Y:S05]  /*4910*/  @!P2 BRA `(.L_x_91) ;  /* 0x000000700064a947 */ /* 0x014fea0003800000 */
.L_x_177:
[----:B------:R-:W2:Y:S01]  /*4920*/  LDC.64 R14, c[0x0][0xb10] ;  /* 0x0002c400ff0e7b82 */ /* 0x000ea20000000a00 */
[----:B------:R-:W-:Y:S01]  /*4930*/  @!P4 R2UR UR8, R20 ;  /* 0x000000001408c2ca */ /* 0x000fe200000e0000 */
[----:B------:R-:W-:Y:S01]  /*4940*/  VOTEU.ALL UP1, P4 ;  /* 0x0000000000ff7886 */ /* 0x000fe20002020000 */
[----:B------:R-:W-:Y:S01]  /*4950*/  @!P4 R2UR UR9, R21 ;  /* 0x000000001509c2ca */ /* 0x000fe200000e0000 */
[----:B------:R-:W-:Y:S01]  /*4960*/  UMOV UR10, 0x0 ;  /* 0x00000000000a7882 */ /* 0x000fe20000000000 */
[----:B------:R-:W-:Y:S03]  /*4970*/  UMOV UR11, 0x10000000 ;  /* 0x10000000000b7882 */ /* 0x000fe60000000000 */
[----:B------:R-:W4:Y:S01]  /*4980*/  LDC.64 R10, c[0x0][0xb18] ;  /* 0x0002c600ff0a7b82 */ /* 0x000f220000000a00 */
[----:B------:R-:W-:Y:S01]  /*4990*/  @!UP1 UIADD3 UR18, UPT, UPT, UR34, 0x80, URZ ;  /* 0x0000008022129890 */ /* 0x000fe2000fffe0ff */
[----:B------:R-:W-:Y:S01]  /*49a0*/  @P3 SHF.R.U32.HI R28, RZ, 0x10, R25 ;  /* 0x00000010ff1c3819 */ /* 0x000fe20000011619 */
[----:B------:R-:W-:Y:S01]  /*49b0*/  @!UP1 UIADD3 UR16, UPT, UPT, UR7, 0x8400, URZ ;  /* 0x0000840007109890 */ /* 0x000fe2000fffe0ff */
[----:B------:R-:W-:Y:S01]  /*49c0*/  VIADD R30, R30, 0x1 ;  /* 0x000000011e1e7836 */ /* 0x000fe20000000000 */
[----:B------:R-:W-:Y:S03]  /*49d0*/  VOTEU.ALL UP1, P4 ;  /* 0x0000000000ff7886 */ /* 0x000fe60002020000 */
[----:B------:R-:W5:Y:S01]  /*49e0*/  @!P1 LDC R0, c[0x0][0xb20] ;  /* 0x0002c800ff009b82 */ /* 0x000f620000000800 */
[----:B------:R-:W-:Y:S01]  /*49f0*/  UMOV UR19, UR35 ;  /* 0x0000002300137c82 */ /* 0x000fe20008000000 */
[----:B------:R-:W-:Y:S01]  /*4a00*/  IMAD.U32 R21, RZ, RZ, UR8 ;  /* 0x00000008ff157e24 */ /* 0x000fe2000f8e00ff */
[----:B------:R-:W-:Y:S05]  /*4a10*/  UMOV UR20, UR36 ;  /* 0x0000002400147c82 */ /* 0x000fea0008000000 */
[----:B-1----:R-:W1:Y:S01]  /*4a20*/  @!P1 LDC R3, c[0x0][0xb0c] ;  /* 0x0002c300ff039b82 */ /* 0x002e620000000800 */
[----:B------:R-:W-:Y:S01]  /*4a30*/  IMAD.U32 R20, RZ, RZ, UR9 ;  /* 0x00000009ff147e24 */ /* 0x000fe2000f8e00ff */
[----:B------:R-:W-:Y:S01]  /*4a40*/  UPRMT UR8, UR37, 0x654, UR17 ;  /* 0x0000065425087896 */ /* 0x000fe20008000011 */
[----:B------:R-:W-:Y:S03]  /*4a50*/  @!P4 R2UR UR15, R21 ;  /* 0x00000000150fc2ca */ /* 0x000fe600000e0000 */
[----:B------:R-:W-:Y:S01]  /*4a60*/  @!P4 R2UR UR14, R20 ;  /* 0x00000000140ec2ca */ /* 0x000fe200000e0000 */
[----:B------:R-:W-:Y:S11]  /*4a70*/  @!P4 IMAD.MOV.U32 R20, RZ, RZ, 0x4000 ;  /* 0x00004000ff14c424 */ /* 0x000ff600078e00ff */
[----:B------:R-:W-:Y:S01]  /*4a80*/  @!UPT UIADD3 URZ, UPT, UPT, URZ, URZ, URZ ;  /* 0x000000fffffff290 */ /* 0x000fe2000fffe0ff */
[----:B------:R1:W-:Y:S01]  /*4a90*/  @!UP1 UTMALDG.3D [UR16], [UR14], desc[UR10] ;  /* 0x00000a100e0095b4 */ /* 0x0003e20008011000 */
[----:B------:R1:W-:Y:S02]  /*4aa0*/  @!P4 SYNCS.ARRIVE.TRANS64.RED.A0TR RZ, [UR7+0x40], R20 ;  /* 0x00004014ffffc9a7 */ /* 0x0003e40008300407 */
[----:B-1----:R-:W-:Y:S01]  /*4ab0*/  @!P1 ISETP.NE.AND P2, PT, R3, 0x1, PT ;  /* 0x000000010300980c */ /* 0x002fe20003f45270 */
[C---:B--2---:R-:W-:Y:S01]  /*4ac0*/  @!P1 IMAD.HI.U32 R14, R13.reuse, R14, RZ ;  /* 0x0000000e0d0e9227 */ /* 0x044fe200078e00ff */
[----:B----4-:R-:W-:Y:S03]  /*4ad0*/  @!P1 ISETP.NE.AND P0, PT, R10, 0x1, PT ;  /* 0x000000010a00980c */ /* 0x010fe60003f05270 */
[C---:B------:R-:W-:Y:S01]  /*4ae0*/  @!P1 IMAD.HI.U32 R11, R8.reuse, R11, RZ ;  /* 0x0000000b080b9227 */ /* 0x040fe200078e00ff */
[----:B------:R-:W-:Y:S04]  /*4af0*/  @!P1 SHF.R.U32.HI R14, RZ, R15, R14 ;  /* 0x0000000fff0e9219 */ /* 0x000fe8000001160e */
[----:B-----5:R-:W-:Y:S01]  /*4b00*/  @!P1 SHF.R.U32.HI R9, RZ, R0, R11 ;  /* 0x00000000ff099219 */ /* 0x020fe2000001160b */
[----:B------:R-:W-:Y:S01]  /*4b10*/  SYNCS.ARRIVE.TRANS64.RED.A1T0 RZ, [UR8], RZ ;  /* 0x000000ffffff79a7 */ /* 0x000fe20008100408 */
[----:B------:R-:W-:Y:S02]  /*4b20*/  @!P1 SEL R14, R13, R14, !P2 ;  /* 0x0000000e0d0e9207 */ /* 0x000fe40005000000 */
[----:B------:R-:W-:Y:S01]  /*4b30*/  @!P1 SEL R9, R8, R9, !P0 ;  /* 0x0000000908099207 */ /* 0x000fe20004000000 */
[----:B------:R-:W1:Y:S04]  /*4b40*/  SYNCS.PHASECHK.TRANS64.TRYWAIT P5, [UR7+0x68], R12 ;  /* 0x0000680cff0075a7 */ /* 0x000e6800080a1107 */
[----:B------:R-:W-:Y:S02]  /*4b50*/  @!P1 IMAD.IADD R0, R9, 0x1, -R14 ;  /* 0x0000000109009824 */ /* 0x000fe400078e0a0e */
[----:B------:R-:W-:Y:S02]  /*4b60*/  @!P1 IMAD.IADD R9, R14, 0x1, -R9 ;  /* 0x000000010e099824 */ /* 0x000fe400078e0a09 */
[----:B------:R-:W-:Y:S02]  /*4b70*/  @!P1 IMAD R13, R0, R3, R13 ;  /* 0x00000003000d9224 */ /* 0x000fe400078e020d */
[----:B------:R-:W-:Y:S01]  /*4b80*/  @!P1 IMAD R8, R9, R10, R8 ;  /* 0x0000000a09089224 */ /* 0x000fe200078e0208 */
[----:B-1----:R-:W-:Y:S06]  /*4b90*/  @!P5 BRA `(.L_x_92) ;  /* 0x0000006c00dcd947 */ /* 0x002fec0003800000 */
.L_x_179:
[----:B-1----:R-:W-:Y:S01]  /*4ba0*/  @!P4 IADD3 R3, P0, PT, R32, 0x580, RZ ;  /* 0x000005802003c810 */ /* 0x002fe20007f1e0ff */
[----:B------:R-:W-:Y:S01]  /*4bb0*/  VOTEU.ALL UP1, P4 ;  /* 0x0000000000ff7886 */ /* 0x000fe20002020000 */
[----:B------:R-:W-:Y:S01]  /*4bc0*/  UMOV UR18, 0x0 ;  /* 0x0000000000127882 */ /* 0x000fe20000000000 */
[----:B------:R-:W-:Y:S01]  /*4bd0*/  UMOV UR19, 0x10000000 ;  /* 0x1000000000137882 */ /* 0x000fe20000000000 */
[----:B------:R-:W-:Y:S01]  /*4be0*/  @!P4 R2UR UR9, R3 ;  /* 0x000000000309c2ca */ /* 0x000fe200000e0000 */
[----:B------:R-:W-:Y:S01]  /*4bf0*/  @!P4 IMAD.X R0, RZ, RZ, R33, P0 ;  /* 0x000000ffff00c224 */ /* 0x000fe200000e0621 */
[----:B------:R-:W-:Y:S01]  /*4c00*/  @!UP1 UIADD3 UR10, UPT, UPT, UR34, 0xc0, URZ ;  /* 0x000000c0220a9890 */ /* 0x000fe2000fffe0ff */
[----:B------:R-:W-:Y:S01]  /*4c10*/  ISETP.NE.AND P0, PT, R30, 0x2, PT ;  /* 0x000000021e00780c */ /* 0x000fe20003f05270 */
[----:B------:R-:W-:Y:S01]  /*4c20*/  UMOV UR11, UR35 ;  /* 0x00000023000b7c82 */ /* 0x000fe20008000000 */
[----:B------:R-:W-:Y:S01]  /*4c30*/  UMOV UR12, UR36 ;  /* 0x00000024000c7c82 */ /* 0x000fe20008000000 */
[----:B------:R-:W-:Y:S01]  /*4c40*/  @!P4 R2UR UR8, R0 ;  /* 0x000000000008c2ca */ /* 0x000fe200000e0000 */
[----:B------:R-:W-:Y:S01]  /*4c50*/  IMAD.IADD R20, R8, 0x1, R154 ;  /* 0x0000000108147824 */ /* 0x000fe200078e029a */
[----:B------:R-:W-:Y:S01]  /*4c60*/  @P3 R2UR UR36, R28 ;  /* 0x000000001c2432ca */ /* 0x000fe200000e0000 */
[----:B------:R-:W-:Y:S01]  /*4c70*/  IMAD.IADD R21, R13, 0x1, R156 ;  /* 0x000000010d157824 */ /* 0x000fe200078e029c */
[----:B------:R-:W-:Y:S02]  /*4c80*/  SEL R0, RZ, 0x1, P0 ;  /* 0x00000001ff007807 */ /* 0x000fe40000000000 */
[----:B------:R-:W-:Y:S01]  /*4c90*/  LOP3.LUT R31, R31, 0x1, RZ, 0x3c, !PT ;  /* 0x000000011f1f7812 */ /* 0x000fe200078e3cff */
[----:B------:R-:W-:Y:S01]  /*4ca0*/  IMAD.U32 R10, RZ, RZ, UR9 ;  /* 0x00000009ff0a7e24 */ /* 0x000fe2000f8e00ff */
[----:B------:R-:W-:Y:S01]  /*4cb0*/  @!UP1 UIADD3 UR9, UPT, UPT, UR7, 0x48, URZ ;  /* 0x0000004807099890 */ /* 0x000fe2000fffe0ff */
[----:B------:R-:W-:Y:S02]  /*4cc0*/  LOP3.LUT R29, R29, R0, RZ, 0x3c, !PT ;  /* 0x000000001d1d7212 */ /* 0x000fe400078e3cff */
[----:B------:R-:W-:Y:S02]  /*4cd0*/  SEL R30, R30, RZ, P0 ;  /* 0x000000ff1e1e7207 */ /* 0x000fe40000000000 */
[----:B------:R-:W-:Y:S01]  /*4ce0*/  IMAD.U32 R11, RZ, RZ, UR8 ;  /* 0x00000008ff0b7e24 */ /* 0x000fe2000f8e00ff */
[----:B------:R-:W-:Y:S01]  /*4cf0*/  @!P4 R2UR UR14, R10 ;  /* 0x000000000a0ec2ca */ /* 0x000fe200000e0000 */
[----:B------:R-:W-:Y:S01]  /*4d00*/  @!UP1 UIADD3 UR8, UPT, UPT, UR7, 0xc400, URZ ;  /* 0x0000c40007089890 */ /* 0x000fe2000fffe0ff */
[----:B------:R-:W-:Y:S02]  /*4d10*/  VOTEU.ALL UP1, P4 ;  /* 0x0000000000ff7886 */ /* 0x000fe40002020000 */
[----:B------:R-:W-:Y:S11]  /*4d20*/  @!P4 R2UR UR15, R11 ;  /* 0x000000000b0fc2ca */ /* 0x000ff600000e0000 */
[----:B------:R-:W-:Y:S02]  /*4d30*/  @!UPT UIADD3 URZ, UPT, UPT, URZ, URZ, URZ ;  /* 0x000000fffffff290 */ /* 0x000fe4000fffe0ff */
[----:B------:R2:W-:Y:S01]  /*4d40*/  @!UP1 UTMALDG.3D [UR8], [UR14], desc[UR18] ;  /* 0x000012080e0095b4 */ /* 0x0005e20008011000 */
[----:B------:R2:W-:Y:S01]  /*4d50*/  @!P4 SYNCS.ARRIVE.TRANS64.RED.A0TR RZ, [UR7+0x48], R23 ;  /* 0x00004817ffffc9a7 */ /* 0x0005e20008300407 */
[----:B------:R-:W-:Y:S01]  /*4d60*/  UPLOP3.LUT UP1, UPT, UPT, UPT, UPT, 0x80, 0x8 ;  /* 0x000000000008789c */ /* 0x000fe20003f2f070 */
[----:B------:R-:W-:Y:S01]  /*4d70*/  SYNCS.ARRIVE.TRANS64.RED.A1T0 RZ, [UR13], RZ ;  /* 0x000000ffffff79a7 */ /* 0x000fe2000810040d */
[----:B------:R-:W-:Y:S09]  /*4d80*/  @P3 BRA `(.L_x_93) ;  /* 0xfffffff000943947 */ /* 0x000ff2000383ffff */
[----:B------:R-:W-:-:S04]  /*4d90*/  SHF.L.U32 R3, R31, 0x1f, RZ ;  /* 0x0000001f1f037819 */ /* 0x000fc800000006ff */
[----:B------:R-:W1:Y:S02]  /*4da0*/  SYNCS.PHASECHK.TRANS64.TRYWAIT P0, [UR7+0x50], R3 ;  /* 0x00005003ff0075a7 */ /* 0x000e640008001107 */
[----:B-1----:R-:W-:Y:S05]  /*4db0*/  @!P0 BRA `(.L_x_94) ;  /* 0x0000006c006c8947 */ /* 0x002fea0003800000 */
.L_x_181:
[----:B------:R-:W4:Y:S02]  /*4dc0*/  SYNCS.PHASECHK.TRANS64.TRYWAIT P0, [UR7+0x58], R3 ;  /* 0x00005803ff0075a7 */ /* 0x000f240008001107 */
[----:B----4-:R-:W-:Y:S05]  /*4dd0*/  @!P0 BRA `(.L_x_95) ;  /* 0x0000006c007c8947 */ /* 0x010fea0003800000 */
.L_x_183:
[----:B------:R-:W4:Y:S02]  /*4de0*/  SYNCS.PHASECHK.TRANS64.TRYWAIT P0, [UR7+0x60], R3 ;  /* 0x00006003ff0075a7 */ /* 0x000f240008001107 */
[----:B----4-:R-:W-:Y:S05]  /*4df0*/  @!P0 BRA `(.L_x_96) ;  /* 0x0000006c008c8947 */ /* 0x010fea0003800000 */
.L_x_185:
[----:B-1----:R-:W-:-:S07]  /*4e00*/  MOV R0, UR7 ;  /* 0x0000000700007c02 */ /* 0x002fce0008000f00 */
.L_x_97:
[----:B-1----:R-:W-:-:S04]  /*4e10*/  SHF.L.U32 R3, R31, 0x1f, RZ ;  /* 0x0000001f1f037819 */ /* 0x002fc800000006ff */
[----:B------:R1:W4:Y:S03]  /*4e20*/  SYNCS.PHASECHK.TRANS64.TRYWAIT P0, [R0+URZ+0x68], R3 ;  /* 0x00006803000075a7 */ /* 0x00032600080011ff */
[----:B----4-:R-:W-:Y:S05]  /*4e30*/  @!P0 NANOSLEEP.SYNCS 0x989680 ;  /* 0x009896800000895d */ /* 0x010fea0003900000 */
[----:B------:R-:W4:Y:S02]  /*4e40*/  @!P0 SYNCS.PHASECHK.TRANS64 P0, [R0+URZ+0x68], R3 ;  /* 0x00006803000085a7 */ /* 0x000f2400080010ff */
[----:B--2-4-:R-:W-:Y:S05]  /*4e50*/  @P0 EXIT ;  /* 0x000000000000094d */ /* 0x014fea0003800000 */
[----:B------:R-:W-:Y:S05]  /*4e60*/  BRA `(.L_x_97) ;  /* 0xfffffffc00e87947 */ /* 0x000fea000383ffff */
.L_x_82:
[----:B------:R-:W-:-:S06]  /*4e70*/  UISETP.GE.AND UP1, UPT, UR10, 0x4, UPT ;  /* 0x000000040a00788c */ /* 0x000fcc000bf26270 */
[----:B------:R-:W-:-:S13]  /*4e80*/  PLOP3.LUT P0, PT, PT, PT, UP1, 0x80, 0x8 ;  /* 0x000000000008781c */ /* 0x000fda0003f0f018 */
[----:B------:R-:W-:Y:S05]  /*4e90*/  @!P0 EXIT ;  /* 0x000000000000894d */ /* 0x000fea0003800000 */
[----:B------:R-:W-:Y:S01]  /*4ea0*/  BAR.SYNC.DEFER_BLOCKING 0x6, 0xa0 ;  /* 0x0182800000007b1d */ /* 0x000fe20000010000 */
[C---:B------:R-:W-:Y:S01]  /*4eb0*/  IMAD.SHL.U32 R3, R170.reuse, 0x40, RZ ;  /* 0x00000040aa037824 */ /* 0x040fe200078e00ff */
[C---:B------:R-:W-:Y:S01]  /*4ec0*/  LOP3.LUT R161, R170.reuse, 0x1, RZ, 0xc0, !PT ;  /* 0x00000001aaa17812 */ /* 0x040fe200078ec0ff */
[C---:B------:R-:W-:Y:S02]  /*4ed0*/  IMAD.U32 R79, R170.reuse, 0x10000, RZ ;  /* 0x00010000aa4f7824 */ /* 0x040fe400078e00ff */
[----:B------:R-:W-:Y:S02]  /*4ee0*/  HFMA2 R167, -RZ, RZ, 0, 5.9604644775390625e-08 ;  /* 0x00000001ffa77431 */ /* 0x000fe400000001ff */
[C---:B------:R-:W-:Y:S01]  /*4ef0*/  IMAD.SHL.U32 R160, R170.reuse, 0x8, RZ ;  /* 0x00000008aaa07824 */ /* 0x040fe200078e00ff */
[----:B------:R-:W-:Y:S01]  /*4f00*/  UMOV UR48, 0x400 ;  /* 0x0000040000307882 */ /* 0x000fe20000000000 */
[----:B------:R-:W1:Y:S01]  /*4f10*/  LDC R159, c[0x0][0x370] ;  /* 0x0000dc00ff9f7b82 */ /* 0x000e620000000800 */
[----:B------:R-:W-:Y:S01]  /*4f20*/  ULEA UR48, UR37, UR48, 0x18 ;  /* 0x0000003025307291 */ /* 0x000fe2000f8ec0ff */
[----:B------:R-:W-:Y:S01]  /*4f30*/  ISETP.NE.U32.AND P0, PT, R161, 0x1, PT ;  /* 0x00000001a100780c */ /* 0x000fe20003f05070 */
[----:B------:R-:W-:Y:S01]  /*4f40*/  IMAD.MOV.U32 R169, RZ, RZ, 0x2 ;  /* 0x00000002ffa97424 */ /* 0x000fe200078e00ff */
[----:B------:R-:W-:Y:S01]  /*4f50*/  LOP3.LUT R5, R3, 0x1c0, RZ, 0xc0, !PT ;  /* 0x000001c003057812 */ /* 0x000fe200078ec0ff */
[----:B------:R-:W-:Y:S01]  /*4f60*/  UIADD3 UR4, UPT, UPT, UR48, 0x400, URZ ;  /* 0x0000040030047890 */ /* 0x000fe2000fffe0ff */
[----:B------:R-:W-:Y:S01]  /*4f70*/  LOP3.LUT R79, R79, 0x600000, RZ, 0xc0, !PT ;  /* 0x006000004f4f7812 */ /* 0x000fe200078ec0ff */
[----:B------:R-:W-:Y:S01]  /*4f80*/  IMAD.MOV.U32 R168, RZ, RZ, 0x4 ;  /* 0x00000004ffa87424 */ /* 0x000fe200078e00ff */
[----:B------:R-:W2:Y:S01]  /*4f90*/  LDC R74, c[0x0][0xb0c] ;  /* 0x0002c300ff4a7b82 */ /* 0x000ea20000000800 */
[----:B------:R-:W-:Y:S01]  /*4fa0*/  R2P PR, R170, 0x6 ;  /* 0x00000006aa007804 */ /* 0x000fe20000000000 */
[----:B------:R-:W-:Y:S01]  /*4fb0*/  IMAD.MOV.U32 R76, RZ, RZ, RZ ;  /* 0x000000ffff4c7224 */ /* 0x000fe200078e00ff */
[----:B------:R-:W-:Y:S01]  /*4fc0*/  LOP3.LUT R160, R5, 0x38, R160, 0xf8, !PT ;  /* 0x0000003805a07812 */ /* 0x000fe200078ef8a0 */
[----:B------:R-:W-:Y:S01]  /*4fd0*/  IMAD.MOV.U32 R166, RZ, RZ, RZ ;  /* 0x000000ffffa67224 */ /* 0x000fe200078e00ff */
[----:B------:R-:W-:Y:S01]  /*4fe0*/  P2R R2, PR, RZ, 0x1 ;  /* 0x00000001ff027803 */ /* 0x000fe20000000000 */
[----:B------:R-:W-:Y:S01]  /*4ff0*/  IMAD.MOV.U32 R173, RZ, RZ, RZ ;  /* 0x000000ffffad7224 */ /* 0x000fe200078e00ff */
[----:B------:R-:W-:Y:S01]  /*5000*/  LOP3.LUT R160, R160, 0x1e00, R3, 0xf8, !PT ;  /* 0x00001e00a0a07812 */ /* 0x000fe200078ef803 */
[----:B------:R-:W3:Y:S01]  /*5010*/  LDC R157, c[0x0][0xb20] ;  /* 0x0002c800ff9d7b82 */ /* 0x000ee20000000800 */
[----:B------:R-:W4:Y:S01]  /*5020*/  LDS R0, [UR48+0x110] ;  /* 0x00011030ff007984 */ /* 0x000f220008000800 */
[----:B------:R-:W-:Y:S01]  /*5030*/  LOP3.LUT R170, R170, 0x60, RZ, 0xc0, !PT ;  /* 0x00000060aaaa7812 */ /* 0x000fe200078ec0ff */
[----:B------:R-:W-:Y:S01]  /*5040*/  IMAD.U32 R163, RZ, RZ, UR4 ;  /* 0x00000004ffa37e24 */ /* 0x000fe2000f8e00ff */
[----:B------:R-:W-:Y:S01]  /*5050*/  MOV R165, RZ ;  /* 0x000000ff00a57202 */ /* 0x000fe20000000f00 */
[----:B------:R-:W1:Y:S01]  /*5060*/  LDCU.64 UR52, c[0x0][0x348] ;  /* 0x00006900ff3477ac */ /* 0x000e620008000a00 */
[----:B------:R-:W-:-:S02]  /*5070*/  SEL R169, R169, 0xfffffffe, !P1 ;  /* 0xfffffffea9a97807 */ /* 0x000fc40004800000 */
[----:B------:R-:W1:Y:S01]  /*5080*/  LDC R73, c[0x0][0xb30] ;  /* 0x0002cc00ff497b82 */ /* 0x000e620000000800 */
[----:B------:R-:W-:Y:S01]  /*5090*/  SEL R168, R168, 0xfffffffc, !P2 ;  /* 0xfffffffca8a87807 */ /* 0x000fe20005000000 */
[----:B------:R-:W1:Y:S01]  /*50a0*/  LDCU.64 UR38, c[0x0][0x888] ;  /* 0x00011100ff2677ac */ /* 0x000e620008000a00 */
[----:B------:R-:W1:Y:S05]  /*50b0*/  LDCU.64 UR44, c[0x0][0x890] ;  /* 0x00011200ff2c77ac */ /* 0x000e6a0008000a00 */
[----:B------:R-:W1:Y:S01]  /*50c0*/  LDC.64 R152, c[0x0][0xb10] ;  /* 0x0002c400ff987b82 */ /* 0x000e620000000a00 */
[----:B------:R-:W-:Y:S01]  /*50d0*/  UMOV UR49, URZ ;  /* 0x000000ff00317c82 */ /* 0x000fe20008000000 */
[----:B------:R-:W-:-:S06]  /*50e0*/  UMOV UR51, URZ ;  /* 0x000000ff00337c82 */ /* 0x000fcc0008000000 */
[----:B------:R-:W1:Y:S08]  /*50f0*/  LDC.64 R70, c[0x0][0xb18] ;  /* 0x0002c600ff467b82 */ /* 0x000e700000000a00 */
[----:B------:R-:W1:Y:S08]  /*5100*/  LDC.64 R68, c[0x0][0xb28] ;  /* 0x0002ca00ff447b82 */ /* 0x000e700000000a00 */
[----:B------:R-:W1:Y:S01]  /*5110*/  LDC.64 R150, c[0x0][0x8b0] ;  /* 0x00022c00ff967b82 */ /* 0x000e620000000a00 */
[----:B----4-:R-:W-:-:S07]  /*5120*/  IMAD.IADD R79, R0, 0x1, R79 ;  /* 0x00000001004f7824 */ /* 0x010fce00078e024f */
[----:B------:R-:W4:Y:S08]  /*5130*/  LDC.64 R148, c[0x0][0x8a8] ;  /* 0x00022a00ff947b82 */ /* 0x000f300000000a00 */
[----:B--23--:R-:W1:Y:S02]  /*5140*/  LDC R158, c[0x0][0x374] ;  /* 0x0000dd00ff9e7b82 */ /* 0x00ce640000000800 */
.L_x_141:
[----:B------:R-:W-:Y:S02]  /*5150*/  LEA R0, R173, UR48, 0x3 ;  /* 0x00000030ad007c11 */ /* 0x000fe4000f8e18ff */
[----:B------:R-:W-:Y:S02]  /*5160*/  SHF.L.U32 R3, R165, 0x1f, RZ ;  /* 0x0000001fa5037819 */ /* 0x000fe400000006ff */
[----:B-1----:R-:W-:Y:S02]  /*5170*/  LEA R16, R173, UR48, 0x4 ;  /* 0x00000030ad107c11 */ /* 0x002fe4000f8e20ff */
[----:B------:R-:W2:Y:S02]  /*5180*/  SYNCS.PHASECHK.TRANS64.TRYWAIT P0, [R0+URZ+0x80], R3 ;  /* 0x00008003000075a7 */ /* 0x000ea400080011ff */
[----:B--2---:R-:W-:Y:S05]  /*5190*/  @!P0 BRA `(.L_x_98) ;  /* 0x0000006800bc8947 */ /* 0x004fea0003800000 */
.L_x_186:
[----:B------:R-:W3:Y:S01]  /*51a0*/  LDC.64 R12, c[0x0][0xb10] ;  /* 0x0002c400ff0c7b82 */ /* 0x000ee20000000a00 */
[----:B------:R-:W4:Y:S01]  /*51b0*/  LDS.128 R16, [R16+0xf0] ;  /* 0x0000f00010107984 */ /* 0x000f220000000c00 */
[----:B-1----:R-:W-:Y:S01]  /*51c0*/  ISETP.NE.AND P1, PT, R73, 0x1, PT ;  /* 0x000000014900780c */ /* 0x002fe20003f25270 */
[----:B--2---:R-:W-:Y:S01]  /*51d0*/  VIADD R0, R0, 0x90 ;  /* 0x0000009000007836 */ /* 0x004fe20000000000 */
[----:B------:R-:W-:Y:S04]  /*51e0*/  ISETP.GE.AND P0, PT, R72, 0x1, PT ;  /* 0x000000014800780c */ /* 0x000fe80003f06270 */
[----:B------:R-:W1:Y:S01]  /*51f0*/  LDC.64 R10, c[0x0][0xb18] ;  /* 0x0002c600ff0a7b82 */ /* 0x000e620000000a00 */
[----:B------:R-:W-:Y:S01]  /*5200*/  PRMT R0, RZ, 0x654, R0 ;  /* 0x00000654ff007816 */ /* 0x000fe20000000000 */
[----:B------:R-:W-:Y:S01]  /*5210*/  @!PT LDS RZ, [RZ] ;  /* 0x00000000fffff984 */ /* 0x000fe20000000800 */
[----:B------:R-:W-:Y:S01]  /*5220*/  @!PT LDS RZ, [RZ] ;  /* 0x00000000fffff984 */ /* 0x000fe20000000800 */
[----:B------:R-:W-:Y:S01]  /*5230*/  @!PT LDS RZ, [RZ] ;  /* 0x00000000fffff984 */ /* 0x000fe20000000800 */
[----:B------:R-:W-:Y:S01]  /*5240*/  @!PT LDS RZ, [RZ] ;  /* 0x00000000fffff984 */ /* 0x000fe20000000800 */
[----:B------:R2:W-:Y:S06]  /*5250*/  MEMBAR.ALL.CTA ;  /* 0x0000000000007992 */ /* 0x0005ec0000008000 */
[----:B--2---:R-:W2:Y:S01]  /*5260*/  FENCE.VIEW.ASYNC.S ;  /* 0x00000000000073c6 */ /* 0x004ea20000000000 */
[----:B------:R-:W1:Y:S08]  /*5270*/  @!P1 LDC R14, c[0x0][0xb20] ;  /* 0x0002c800ff0e9b82 */ /* 0x000e700000000800 */
[----:B------:R-:W1:Y:S01]  /*5280*/  @!P1 LDC R9, c[0x0][0xb0c] ;  /* 0x0002c300ff099b82 */ /* 0x000e620000000800 */
[----:B--2---:R2:W-:Y:S01]  /*5290*/  SYNCS.ARRIVE.TRANS64.RED.A1T0 RZ, [R0+URZ], RZ ;  /* 0x000000ff00ff79a7 */ /* 0x0045e200081004ff */
[----:B----4-:R-:W-:Y:S04]  /*52a0*/  LOP3.LUT P4, RZ, R18, 0x1, RZ, 0xc0, !PT ;  /* 0x0000000112ff7812 */ /* 0x010fe8000788c0ff */
[----:B------:R-:W-:Y:S09]  /*52b0*/  P2R R171, PR, RZ, 0x10 ;  /* 0x00000010ffab7803 */ /* 0x000ff20000000000 */
[----:B------:R-:W-:Y:S02]  /*52c0*/  @P4 MOV R77, R16 ;  /* 0x00000010004d4202 */ /* 0x000fe40000000f00 */
[----:B------:R-:W-:Y:S01]  /*52d0*/  @P4 LOP3.LUT R75, R17, 0xffff, RZ, 0xc0, !PT ;  /* 0x0000ffff114b4812 */ /* 0x000fe200078ec0ff */
[----:B--23--:R-:W-:Y:S06]  /*52e0*/  @!P0 BRA `(.L_x_99) ;  /* 0x0000000000a48947 */ /* 0x00cfec0003800000 */
[----:B------:R-:W-:Y:S01]  /*52f0*/  IMAD.HI.U32 R24, R158, R71, RZ ;  /* 0x000000479e187227 */ /* 0x000fe200078e00ff */
[----:B------:R-:W-:Y:S02]  /*5300*/  ISETP.NE.AND P0, PT, R70, 0x1, PT ;  /* 0x000000014600780c */ /* 0x000fe40003f05270 */
[----:B------:R-:W-:Y:S01]  /*5310*/  ISETP.NE.AND P2, PT, R72, 0x1, PT ;  /* 0x000000014800780c */ /* 0x000fe20003f45270 */
[-C--:B------:R-:W-:Y:S01]  /*5320*/  IMAD.HI.U32 R22, R159, R152.reuse, RZ ;  /* 0x000000989f167227 */ /* 0x080fe200078e00ff */
[----:B------:R-:W-:Y:S02]  /*5330*/  SHF.R.U32.HI R23, RZ, R157, R24 ;  /* 0x0000009dff177219 */ /* 0x000fe40000011618 */
[----:B------:R-:W-:Y:S01]  /*5340*/  ISETP.NE.AND P3, PT, R74, 0x1, PT ;  /* 0x000000014a00780c */ /* 0x000fe20003f65270 */
[----:B------:R-:W-:Y:S01]  /*5350*/  IMAD.HI.U32 R28, R75, R71, RZ ;  /* 0x000000474b1c7227 */ /* 0x000fe200078e00ff */
[----:B------:R-:W-:Y:S02]  /*5360*/  SHF.R.U32.HI R22, RZ, R153, R22 ;  /* 0x00000099ff167219 */ /* 0x000fe40000011616 */
[----:B------:R-:W-:Y:S01]  /*5370*/  SEL R3, R158, R23, !P0 ;  /* 0x000000179e037207 */ /* 0x000fe20004000000 */
[----:B------:R-:W-:Y:S01]  /*5380*/  IMAD.HI.U32 R26, R77, R152, RZ ;  /* 0x000000984d1a7227 */ /* 0x000fe200078e00ff */
[----:B------:R-:W-:Y:S03]  /*5390*/  SEL R7, R159, R22, !P3 ;  /* 0x000000169f077207 */ /* 0x000fe60005800000 */
[-C--:B------:R-:W-:Y:S01]  /*53a0*/  IMAD.HI.U32 R22, R3, R68.reuse, RZ ;  /* 0x0000004403167227 */ /* 0x080fe200078e00ff */
[----:B------:R-:W-:Y:S03]  /*53b0*/  SHF.R.U32.HI R26, RZ, R153, R26 ;  /* 0x00000099ff1a7219 */ /* 0x000fe6000001161a */
[----:B------:R-:W-:Y:S01]  /*53c0*/  IMAD.HI.U32 R24, R7, R68, RZ ;  /* 0x0000004407187227 */ /* 0x000fe200078e00ff */
[----:B------:R-:W-:Y:S02]  /*53d0*/  @P2 SHF.R.U32.HI R3, RZ, R69, R22 ;  /* 0x00000045ff032219 */ /* 0x000fe40000011616 */
[----:B------:R-:W-:Y:S02]  /*53e0*/  SHF.R.U32.HI R22, RZ, R157, R28 ;  /* 0x0000009dff167219 */ /* 0x000fe4000001161c */
[----:B------:R-:W-:Y:S01]  /*53f0*/  @P2 SHF.R.U32.HI R7, RZ, R69, R24 ;  /* 0x00000045ff072219 */ /* 0x000fe20000011618 */
[C---:B------:R-:W-:Y:S01]  /*5400*/  IMAD R2, R72.reuse, R3, RZ ;  /* 0x0000000348027224 */ /* 0x040fe200078e02ff */
[----:B------:R-:W-:Y:S02]  /*5410*/  SEL R5, R75, R22, !P0 ;  /* 0x000000164b057207 */ /* 0x000fe40004000000 */
[----:B------:R-:W-:Y:S01]  /*5420*/  SEL R3, R77, R26, !P3 ;  /* 0x0000001a4d037207 */ /* 0x000fe20005800000 */
[----:B------:R-:W-:Y:S01]  /*5430*/  IMAD R4, R72, R7, RZ ;  /* 0x0000000748047224 */ /* 0x000fe200078e02ff */
[C---:B------:R-:W-:Y:S01]  /*5440*/  ISETP.GE.AND P0, PT, R5.reuse, R2, PT ;  /* 0x000000020500720c */ /* 0x040fe20003f06270 */
[----:B------:R-:W-:Y:S03]  /*5450*/  IMAD.HI.U32 R6, R5, R68, RZ ;  /* 0x0000004405067227 */ /* 0x000fe600078e00ff */
[----:B------:R-:W-:Y:S01]  /*5460*/  ISETP.GE.OR P0, PT, R3, R4, P0 ;  /* 0x000000040300720c */ /* 0x000fe20000706670 */
[----:B------:R-:W-:Y:S01]  /*5470*/  IMAD.MOV R4, RZ, RZ, -R3 ;  /* 0x000000ffff047224 */ /* 0x000fe200078e0a03 */
[-C--:B------:R-:W-:Y:S03]  /*5480*/  SHF.R.U32.HI R6, RZ, R69.reuse, R6 ;  /* 0x00000045ff067219 */ /* 0x080fe60000011606 */
[----:B------:R-:W-:Y:S01]  /*5490*/  IMAD R77, R74, R4, R77 ;  /* 0x000000044a4d7224 */ /* 0x000fe200078e024d */
[----:B------:R-:W-:Y:S05]  /*54a0*/  SEL R15, R5, R6, !P2 ;  /* 0x00000006050f7207 */ /* 0x000fea0005000000 */
[----:B------:R-:W-:Y:S02]  /*54b0*/  IMAD.MOV R6, RZ, RZ, -R15 ;  /* 0x000000ffff067224 */ /* 0x000fe400078e0a0f */
[C---:B------:R-:W-:Y:S04]  /*54c0*/  @!P0 IMAD.HI.U32 R2, R3.reuse, R68, RZ ;  /* 0x0000004403028227 */ /* 0x040fe800078e00ff */
[----:B------:R-:W-:Y:S01]  /*54d0*/  IMAD R6, R72, R6, R5 ;  /* 0x0000000648067224 */ /* 0x000fe200078e0205 */
[----:B------:R-:W-:Y:S04]  /*54e0*/  @!P0 SHF.R.U32.HI R2, RZ, R69, R2 ;  /* 0x00000045ff028219 */ /* 0x000fe80000011602 */
[----:B------:R-:W-:Y:S02]  /*54f0*/  @!P0 SEL R0, R3, R2, !P2 ;  /* 0x0000000203008207 */ /* 0x000fe40005000000 */
[----:B------:R-:W-:Y:S02]  /*5500*/  IADD3 R2, PT, PT, -R5, RZ, RZ ;  /* 0x000000ff05027210 */ /* 0x000fe40007ffe1ff */
[----:B------:R-:W-:Y:S01]  /*5510*/  @!P0 IADD3 R8, PT, PT, R15, -R0, RZ ;  /* 0x800000000f088210 */ /* 0x000fe20007ffe0ff */
[----:B------:R-:W-:Y:S02]  /*5520*/  @!P0 IMAD R0, R7, R6, R0 ;  /* 0x0000000607008224 */ /* 0x000fe400078e0200 */
[----:B------:R-:W-:Y:S02]  /*5530*/  IMAD R75, R70, R2, R75 ;  /* 0x00000002464b7224 */ /* 0x000fe400078e024b */
[----:B------:R-:W-:Y:S02]  /*5540*/  @!P0 IMAD R5, R8, R72, R3 ;  /* 0x0000004808058224 */ /* 0x000fe400078e0203 */
[----:B------:R-:W-:Y:S04]  /*5550*/  @!P0 IMAD.MOV.U32 R3, RZ, RZ, R0 ;  /* 0x000000ffff038224 */ /* 0x000fe800078e0000 */
[----:B------:R-:W-:Y:S02]  /*5560*/  IMAD R77, R3, R74, R77 ;  /* 0x0000004a034d7224 */ /* 0x000fe400078e024d */
[----:B------:R-:W-:Y:S07]  /*5570*/  IMAD R75, R5, R70, R75 ;  /* 0x00000046054b7224 */ /* 0x000fee00078e024b */
.L_x_99:
[----:B-1----:R-:W-:Y:S01]  /*5580*/  @!P1 ISETP.NE.AND P0, PT, R10, 0x1, PT ;  /* 0x000000010a00980c */ /* 0x002fe20003f05270 */
[----:B------:R-:W-:Y:S01]  /*5590*/  @!P1 IMAD.HI.U32 R3, R75, R11, RZ ;  /* 0x0000000b4b039227 */ /* 0x000fe200078e00ff */
[----:B------:R-:W-:Y:S01]  /*55a0*/  R2UR UR42, R21 ;  /* 0x00000000152a72ca */ /* 0x000fe200000e0000 */
[----:B------:R-:W-:Y:S01]  /*55b0*/  BSSY.RECONVERGENT B6, `(.L_x_100) ;  /* 0x0000031000067945 */ /* 0x000fe20003800200 */
[----:B------:R-:W-:Y:S01]  /*55c0*/  R2UR UR41, R20 ;  /* 0x00000000142972ca */ /* 0x000fe200000e0000 */
[----:B------:R-:W-:Y:S01]  /*55d0*/  @!P1 IMAD.HI.U32 R0, R77, R12, RZ ;  /* 0x0000000c4d009227 */ /* 0x000fe200078e00ff */
[----:B------:R-:W-:Y:S02]  /*55e0*/  @!P1 SHF.R.U32.HI R2, RZ, R14, R3 ;  /* 0x0000000eff029219 */ /* 0x000fe40000011603 */
[----:B------:R-:W-:Y:S01]  /*55f0*/  @!P1 ISETP.NE.AND P2, PT, R9, 0x1, PT ;  /* 0x000000010900980c */ /* 0x000fe20003f45270 */
[----:B------:R-:W-:Y:S01]  /*5600*/  VIADD R173, R173, 0x1 ;  /* 0x00000001adad7836 */ /* 0x000fe20000000000 */
[----:B------:R-:W-:Y:S02]  /*5610*/  @!P1 SEL R2, R75, R2, !P0 ;  /* 0x000000024b029207 */ /* 0x000fe40004000000 */
[----:B------:R-:W-:Y:S02]  /*5620*/  @!P1 SHF.R.U32.HI R0, RZ, R13, R0 ;  /* 0x0000000dff009219 */ /* 0x000fe40000011600 */
[----:B------:R-:W-:Y:S01]  /*5630*/  LOP3.LUT P0, RZ, R163, 0x3f0, RZ, 0xc0, !PT ;  /* 0x000003f0a3ff7812 */ /* 0x000fe2000780c0ff */
[----:B------:R-:W-:Y:S01]  /*5640*/  USHF.L.U32 UR42, UR42, 0x7, URZ ;  /* 0x000000072a2a7899 */ /* 0x000fe200080006ff */
[----:B------:R-:W-:Y:S01]  /*5650*/  @!P1 SEL R3, R77, R0, !P2 ;  /* 0x000000004d039207 */ /* 0x000fe20005000000 */
[----:B------:R-:W-:Y:S01]  /*5660*/  USHF.L.U32 UR41, UR41, 0x8, URZ ;  /* 0x0000000829297899 */ /* 0x000fe200080006ff */
[----:B------:R-:W-:Y:S03]  /*5670*/  @P4 SHF.R.U32.HI R164, RZ, 0x10, R17 ;  /* 0x00000010ffa44819 */ /* 0x000fe60000011611 */
[----:B------:R-:W-:Y:S02]  /*5680*/  @!P1 IMAD.IADD R0, R2, 0x1, -R3 ;  /* 0x0000000102009824 */ /* 0x000fe400078e0a03 */
[----:B------:R-:W-:Y:S02]  /*5690*/  @!P1 IMAD.IADD R2, R3, 0x1, -R2 ;  /* 0x0000000103029824 */ /* 0x000fe400078e0a02 */
[----:B------:R-:W-:Y:S02]  /*56a0*/  @!P1 IMAD R77, R0, R9, R77 ;  /* 0x00000009004d9224 */ /* 0x000fe400078e024d */
[----:B------:R-:W-:Y:S01]  /*56b0*/  @!P1 IMAD R75, R2, R10, R75 ;  /* 0x0000000a024b9224 */ /* 0x000fe200078e024b */
[----:B------:R-:W-:Y:S06]  /*56c0*/  @!P0 BRA `(.L_x_101) ;  /* 0x00000000007c8947 */ /* 0x000fec0003800000 */
[----:B------:R-:W1:Y:S01]  /*56d0*/  LDCU.64 UR8, c[0x4][0x80] ;  /* 0x01001000ff0877ac */ /* 0x000e620008000a00 */
[----:B------:R-:W-:Y:S01]  /*56e0*/  MOV R2, 0x0 ;  /* 0x0000000000027802 */ /* 0x000fe20000000f00 */
[----:B------:R-:W-:Y:S02]  /*56f0*/  HFMA2 R12, -RZ, RZ, 0, 5.9604644775390625e-08 ;  /* 0x00000001ff0c7431 */ /* 0x000fe400000001ff */
[----:B------:R-:W-:Y:S01]  /*5700*/  IMAD.MOV.U32 R8, RZ, RZ, 0x70 ;  /* 0x00000070ff087424 */ /* 0x000fe200078e00ff */
[----:B------:R2:W3:Y:S01]  /*5710*/  LDC.64 R14, c[0x4][R2] ;  /* 0x01000000020e7b82 */ /* 0x0004e20000000a00 */
[----:B------:R-:W4:Y:S01]  /*5720*/  LDCU.64 UR6, c[0x4][0x88] ;  /* 0x01001100ff0677ac */ /* 0x000f220008000a00 */
[----:B------:R-:W-:Y:S01]  /*5730*/  IMAD.MOV.U32 R13, RZ, RZ, RZ ;  /* 0x000000ffff0d7224 */ /* 0x000fe200078e00ff */
[----:B------:R-:W2:Y:S01]  /*5740*/  LDCU.64 UR4, c[0x4][0x8] ;  /* 0x01000100ff0477ac */ /* 0x000ea20008000a00 */
[----:B-1----:R-:W-:Y:S01]  /*5750*/  MOV R5, UR9 ;  /* 0x0000000900057c02 */ /* 0x002fe20008000f00 */
[----:B------:R-:W-:Y:S01]  /*5760*/  IMAD.U32 R4, RZ, RZ, UR8 ;  /* 0x00000008ff047e24 */ /* 0x000fe2000f8e00ff */
[----:B----4-:R-:W-:Y:S01]  /*5770*/  MOV R7, UR7 ;  /* 0x0000000700077c02 */ /* 0x010fe20008000f00 */
[----:B------:R-:W-:Y:S01]  /*5780*/  IMAD.U32 R6, RZ, RZ, UR6 ;  /* 0x00000006ff067e24 */ /* 0x000fe2000f8e00ff */
[----:B--2---:R-:W-:Y:S01]  /*5790*/  MOV R11, UR5 ;  /* 0x00000005000b7c02 */ /* 0x004fe20008000f00 */
[----:B------:R-:W-:Y:S02]  /*57a0*/  IMAD.U32 R10, RZ, RZ, UR4 ;  /* 0x00000004ff0a7e24 */ /* 0x000fe4000f8e00ff */
[----:B------:R-:W-:Y:S07]  /*57b0*/  LEPC R20, `(.L_x_102) ;  /* 0x000000001014794e */ /* 0x000fee0000000000 */
[----:B---3-5:R-:W-:Y:S05]  /*57c0*/  CALL.ABS.NOINC R14 ;  /* 0x000000000e007343 */ /* 0x028fea0003c00000 */
.L_x_102:
[----:B------:R-:W1:Y:S01]  /*57d0*/  LDCU.64 UR8, c[0x4][0x80] ;  /* 0x01001000ff0877ac */ /* 0x000e620008000a00 */
[----:B------:R-:W2:Y:S01]  /*57e0*/  LDC.64 R2, c[0x4][R2] ;  /* 0x0100000002027b82 */ /* 0x000ea20000000a00 */
[----:B------:R-:W-:Y:S02]  /*57f0*/  HFMA2 R12, -RZ, RZ, 0, 5.9604644775390625e-08 ;  /* 0x00000001ff0c7431 */ /* 0x000fe400000001ff */
[----:B------:R-:W-:Y:S02]  /*5800*/  IMAD.MOV.U32 R8, RZ, RZ, 0x70 ;  /* 0x00000070ff087424 */ /* 0x000fe400078e00ff */
[----:B------:R-:W-:Y:S01]  /*5810*/  IMAD.MOV.U32 R13, RZ, RZ, RZ ;  /* 0x000000ffff0d7224 */ /* 0x000fe200078e00ff */
[----:B------:R-:W3:Y:S01]  /*5820*/  LDCU.64 UR6, c[0x4][0x88] ;  /* 0x01001100ff0677ac */ /* 0x000ee20008000a00 */
[----:B------:R-:W4:Y:S01]  /*5830*/  LDCU.64 UR4, c[0x4][0x8] ;  /* 0x01000100ff0477ac */ /* 0x000f220008000a00 */
[----:B-1----:R-:W-:Y:S02]  /*5840*/  MOV R4, UR8 ;  /* 0x0000000800047c02 */ /* 0x002fe40008000f00 */
[----:B------:R-:W-:Y:S02]  /*5850*/  MOV R5, UR9 ;  /* 0x0000000900057c02 */ /* 0x000fe40008000f00 */
[----:B---3--:R-:W-:Y:S01]  /*5860*/  MOV R7, UR7 ;  /* 0x0000000700077c02 */ /* 0x008fe20008000f00 */
[----:B------:R-:W-:Y:S01]  /*5870*/  IMAD.U32 R6, RZ, RZ, UR6 ;  /* 0x00000006ff067e24 */ /* 0x000fe2000f8e00ff */
[----:B----4-:R-:W-:Y:S01]  /*5880*/  MOV R11, UR5 ;  /* 0x00000005000b7c02 */ /* 0x010fe20008000f00 */
[----:B------:R-:W-:Y:S02]  /*5890*/  IMAD.U32 R10, RZ, RZ, UR4 ;  /* 0x00000004ff0a7e24 */ /* 0x000fe4000f8e00ff */
[----:B------:R-:W-:Y:S07]  /*58a0*/  LEPC R20, `(.L_x_101) ;  /* 0x000000001014794e */ /* 0x000fee0000000000 */
[----:B--2---:R-:W-:Y:S05]  /*58b0*/  CALL.ABS.NOINC R2 ;  /* 0x0000000002007343 */ /* 0x004fea0003c00000 */
.L_x_101:
[----:B------:R-:W-:Y:S05]  /*58c0*/  BSYNC.RECONVERGENT B6 ;  /* 0x0000000000067941 */ /* 0x000fea0003800200 */
.L_x_100:
[----:B------:R-:W-:Y:S01]  /*58d0*/  ISETP.NE.U32.AND P4, PT, R150, RZ, PT ;  /* 0x000000ff9600720c */ /* 0x000fe20003f85070 */
[----:B------:R-:W-:Y:S01]  /*58e0*/  UISETP.NE.AND UP2, UPT, UR50, URZ, UPT ;  /* 0x000000ff3200728c */ /* 0x000fe2000bf45270 */
[----:B------:R-:W-:Y:S01]  /*58f0*/  ISETP.NE.U32.AND P2, PT, RZ, UR38, PT ;  /* 0x00000026ff007c0c */ /* 0x000fe2000bf45070 */
[----:B------:R-:W-:Y:S01]  /*5900*/  UISETP.NE.U32.AND UP1, UPT, UR44, URZ, UPT ;  /* 0x000000ff2c00728c */ /* 0x000fe2000bf25070 */
[----:B------:R-:W-:Y:S01]  /*5910*/  ISETP.NE.AND.EX P4, PT, R151, RZ, PT, P4 ;  /* 0x000000ff9700720c */ /* 0x000fe20003f85340 */
[----:B------:R-:W-:Y:S01]  /*5920*/  UPLOP3.LUT UP0, UPT, UPT, UPT, UPT, 0x40, 0x4 ;  /* 0x000000000004789c */ /* 0x000fe20003f0e870 */
[----:B------:R-:W-:Y:S01]  /*5930*/  ISETP.NE.AND.EX P2, PT, RZ, UR39, PT, P2 ;  /* 0x00000027ff007c0c */ /* 0x000fe2000bf45320 */
[----:B------:R-:W-:Y:S01]  /*5940*/  UISETP.NE.AND.EX UP1, UPT, UR45, URZ, UPT, UP1 ;  /* 0x000000ff2d00728c */ /* 0x000fe2000bf25310 */
[----:B------:R-:W-:Y:S04]  /*5950*/  PLOP3.LUT P1, PT, PT, PT, UP2, 0x80, 0x8 ;  /* 0x000000000008781c */ /* 0x000fe80003f2f028 */
[----:B------:R-:W-:Y:S06]  /*5960*/  @UP2 UPLOP3.LUT UP0, UPT, UPT, UPT, UP1, 0x80, 0x8 ;  /* 0x000000000008289c */ /* 0x000fec0003f0f010 */
[----:B------:R-:W-:Y:S01]  /*5970*/  PLOP3.LUT P0, PT, PT, PT, UP0, 0x80, 0x8 ;  /* 0x000000000008781c */ /* 0x000fe20003f0f008 */
[----:B------:R-:W-:Y:S01]  /*5980*/  @!UPT UIADD3 URZ, UPT, UPT, URZ, URZ, URZ ;  /* 0x000000fffffff290 */ /* 0x000fe2000fffe0ff */
[----:B------:R-:W-:Y:S11]  /*5990*/  BRA.U !UP1, `(.L_x_103) ;  /* 0x0000000109387547 */ /* 0x000ff6000b800000 */
[----:B------:R-:W-:Y:S01]  /*59a0*/  UISETP.NE.U32.AND UP0, UPT, UR38, URZ, UPT ;  /* 0x000000ff2600728c */ /* 0x000fe2000bf05070 */
[----:B------:R-:W-:Y:S02]  /*59b0*/  HFMA2 R0, -RZ, RZ, 0, 5.9604644775390625e-08 ;  /* 0x00000001ff007431 */ /* 0x000fe400000001ff */
[----:B------:R-:W-:Y:S01]  /*59c0*/  IMAD.MOV.U32 R155, RZ, RZ, 0x1 ;  /* 0x00000001ff9b7424 */ /* 0x000fe200078e00ff */
[----:B------:R-:W-:Y:S06]  /*59d0*/  UISETP.NE.AND.EX UP0, UPT, UR39, URZ, UPT, UP0 ;  /* 0x000000ff2700728c */ /* 0x000fec000bf05300 */
[----:B------:R-:W-:Y:S05]  /*59e0*/  PLOP3.LUT P3, PT, PT, PT, UP0, 0x80, 0x8 ;  /* 0x000000000008781c */ /* 0x000fea0003f6f008 */
[----:B------:R-:W1:Y:S01]  /*59f0*/  @UP0 LDCU.64 UR6, c[0x0][0x888] ;  /* 0x00011100ff0607ac */ /* 0x000e620008000a00 */
[----:B------:R-:W-:Y:S07]  /*5a00*/  @UP0 UIMAD UR4, UR36, UR44, URZ ;  /* 0x0000002c240402a4 */ /* 0x000fee000f8e02ff */
[----:B------:R-:W-:Y:S01]  /*5a10*/  @!P3 PRMT R155, R0, 0x7610, R155 ;  /* 0x00007610009bb816 */ /* 0x000fe2000000009b */
[----:B-1----:R-:W-:Y:S03]  /*5a20*/  @UP0 UIMAD.WIDE UR6, UR4, 0x4, UR6 ;  /* 0x00000004040608a5 */ /* 0x002fe6000f8e0206 */
[----:B------:R-:W1:Y:S03]  /*5a30*/  @!UP0 LDCU UR4, c[0x0][0x880] ;  /* 0x00011000ff0487ac */ /* 0x000e660008000800 */
[----:B------:R-:W-:Y:S01]  /*5a40*/  IMAD.U32 R2, RZ, RZ, UR6 ;  /* 0x00000006ff027e24 */ /* 0x000fe2000f8e00ff */
[----:B------:R-:W-:Y:S05]  /*5a50*/  MOV R3, UR7 ;  /* 0x0000000700037c02 */ /* 0x000fea0008000f00 */
[----:B-----5:R2:W5:Y:S02]  /*5a60*/  @P3 LDG.E R81, desc[UR46][R2.64] ;  /* 0x0000002e02513981 */ /* 0x020564000c1e1900 */
[----:B-12---:R-:W-:Y:S02]  /*5a70*/  @!P3 IMAD.U32 R81, RZ, RZ, UR4 ;  /* 0x00000004ff51be24 */ /* 0x006fe4000f8e00ff */
.L_x_103:
[----:B------:R-:W-:Y:S05]  /*5a80*/  @!P4 BRA `(.L_x_104) ;  /* 0x000000000020c947 */ /* 0x000fea0003800000 */
[----:B------:R-:W-:Y:S04]  /*5a90*/  ISETP.NE.U32.AND P3, PT, R148, RZ, PT ;  /* 0x000000ff9400720c */ /* 0x000fe80003f65070 */
[----:B------:R-:W-:Y:S11]  /*5aa0*/  ISETP.NE.AND.EX P3, PT, R149, RZ, PT, P3 ;  /* 0x000000ff9500720c */ /* 0x000ff60003f65330 */
[----:B------:R-:W-:Y:S02]  /*5ab0*/  @!UPT UIADD3 URZ, UPT, UPT, URZ, URZ, URZ ;  /* 0x000000fffffff290 */ /* 0x000fe4000fffe0ff */
[----:B------:R-:W1:Y:S01]  /*5ac0*/  @P3 LDC.64 R2, c[0x0][0x8a8] ;  /* 0x00022a00ff023b82 */ /* 0x000e620000000a00 */
[----:B------:R-:W-:Y:S04]  /*5ad0*/  @P3 IMAD R0, R150, UR36, RZ ;  /* 0x0000002496003c24 */ /* 0x000fe8000f8e02ff */
[----:B-1----:R-:W-:Y:S05]  /*5ae0*/  @P3 IMAD.WIDE R2, R0, 0x4, R2 ;  /* 0x0000000400023825 */ /* 0x002fea00078e0202 */
[----:B-----5:R1:W5:Y:S02]  /*5af0*/  @P3 LDG.E R78, desc[UR46][R2.64] ;  /* 0x0000002e024e3981 */ /* 0x020364000c1e1900 */
[----:B-1----:R-:W2:Y:S02]  /*5b00*/  @!P3 LDC R78, c[0x0][0x8a0] ;  /* 0x00022800ff4ebb82 */ /* 0x002ea40000000800 */
.L_x_104:
[----:B-----5:R-:W-:Y:S01]  /*5b10*/  FSETP.NEU.AND P3, PT, R81, RZ, PT ;  /* 0x000000ff5100720b */ /* 0x020fe20003f6d000 */
[----:B------:R-:W-:Y:S01]  /*5b20*/  IMAD.SHL.U32 R178, R160, 0x2, RZ ;  /* 0x00000002a0b27824 */ /* 0x000fe200078e00ff */
[----:B------:R-:W-:Y:S01]  /*5b30*/  SEL R3, RZ, 0xffffffff, P2 ;  /* 0xffffffffff037807 */ /* 0x000fe20001000000 */
[----:B------:R-:W-:Y:S01]  /*5b40*/  IMAD.SHL.U32 R100, R168, 0x10, RZ ;  /* 0x00000010a8647824 */ /* 0x000fe200078e00ff */
[----:B------:R-:W-:Y:S01]  /*5b50*/  @P1 LOP3.LUT P2, RZ, R155, 0xff, RZ, 0xc0, !PT ;  /* 0x000000ff9bff1812 */ /* 0x000fe2000784c0ff */
[----:B------:R-:W-:Y:S01]  /*5b60*/  VIADD R109, R178, UR48 ;  /* 0x00000030b26d7c36 */ /* 0x000fe20008000000 */
[----:B------:R-:W-:Y:S01]  /*5b70*/  @P1 SEL R2, RZ, 0xffffffff, P3 ;  /* 0xffffffffff021807 */ /* 0x000fe20001800000 */
[----:B------:R-:W-:Y:S01]  /*5b80*/  IMAD.SHL.U32 R102, R169, 0x10, RZ ;  /* 0x00000010a9667824 */ /* 0x000fe200078e00ff */
[----:B------:R-:W-:Y:S01]  /*5b90*/  LOP3.LUT R167, R167, 0x1, RZ, 0x3c, !PT ;  /* 0x00000001a7a77812 */ /* 0x000fe200078e3cff */
[----:B------:R-:W-:Y:S01]  /*5ba0*/  IMAD.IADD R175, R109, 0x1, R100 ;  /* 0x000000016daf7824 */ /* 0x000fe200078e0264 */
[----:B------:R-:W-:Y:S01]  /*5bb0*/  @P0 SEL R2, R3, R2, !P2 ;  /* 0x0000000203020207 */ /* 0x000fe20005000000 */
[----:B------:R-:W-:Y:S01]  /*5bc0*/  BSSY B1, `(.L_x_105) ;  /* 0x000004f000017945 */ /* 0x000fe20003800000 */
[----:B------:R-:W-:Y:S01]  /*5bd0*/  LEA R179, R76, UR48, 0x3 ;  /* 0x000000304cb37c11 */ /* 0x000fe2000f8e18ff */
[----:B------:R-:W-:Y:S01]  /*5be0*/  IMAD.MOV.U32 R101, RZ, RZ, 0x1 ;  /* 0x00000001ff657424 */ /* 0x000fe200078e00ff */
[----:B------:R-:W-:Y:S01]  /*5bf0*/  @P1 LOP3.LUT R2, R2, 0x1, RZ, 0xc0, !PT ;  /* 0x0000000102021812 */ /* 0x000fe200078ec0ff */
[----:B------:R-:W-:Y:S01]  /*5c00*/  IMAD R80, R76, 0x100, R79 ;  /* 0x000001004c507824 */ /* 0x000fe200078e024f */
[----:B------:R-:W-:Y:S01]  /*5c10*/  SHF.L.U32 R0, R166, 0x1f, RZ ;  /* 0x0000001fa6007819 */ /* 0x000fe200000006ff */
[----:B------:R-:W-:Y:S01]  /*5c20*/  IMAD.MOV.U32 R87, RZ, RZ, RZ ;  /* 0x000000ffff577224 */ /* 0x000fe200078e00ff */
[----:B------:R-:W-:Y:S02]  /*5c30*/  ISETP.NE.U32.OR P5, PT, R2, 0x1, !P1 ;  /* 0x000000010200780c */ /* 0x000fe40004fa5470 */
[----:B------:R-:W-:Y:S02]  /*5c40*/  CS2R R146, SRZ ;  /* 0x0000000000927805 */ /* 0x000fe4000001ff00 */
[----:B------:R-:W-:Y:S02]  /*5c50*/  PLOP3.LUT P2, PT, PT, PT, UP1, 0x80, 0x8 ;  /* 0x000000000008781c */ /* 0x000fe40003f4f018 */
[----:B------:R-:W-:Y:S02]  /*5c60*/  CS2R R144, SRZ ;  /* 0x0000000000907805 */ /* 0x000fe4000001ff00 */
[----:B------:R-:W-:Y:S02]  /*5c70*/  SEL R2, RZ, 0xffffffff, P3 ;  /* 0xffffffffff027807 */ /* 0x000fe40001800000 */
[----:B------:R-:W-:Y:S02]  /*5c80*/  CS2R R138, SRZ ;  /* 0x00000000008a7805 */ /* 0x000fe4000001ff00 */
[----:B------:R-:W-:Y:S02]  /*5c90*/  LOP3.LUT P3, R172, R155, 0xff, RZ, 0xc0, !PT ;  /* 0x000000ff9bac7812 */ /* 0x000fe4000786c0ff */
[----:B------:R-:W-:Y:S02]  /*5ca0*/  CS2R R136, SRZ ;  /* 0x0000000000887805 */ /* 0x000fe4000001ff00 */
[----:B------:R-:W-:Y:S02]  /*5cb0*/  P2R R176, PR, RZ, 0x20 ;  /* 0x00000020ffb07803 */ /* 0x000fe40000000000 */
[----:B------:R-:W-:Y:S02]  /*5cc0*/  CS2R R130, SRZ ;  /* 0x0000000000827805 */ /* 0x000fe4000001ff00 */
[----:B------:R-:W-:Y:S02]  /*5cd0*/  CS2R R128, SRZ ;  /* 0x0000000000807805 */ /* 0x000fe4000001ff00 */
[----:B------:R-:W-:Y:S02]  /*5ce0*/  CS2R R122, SRZ ;  /* 0x00000000007a7805 */ /* 0x000fe4000001ff00 */
[----:B------:R-:W-:Y:S02]  /*5cf0*/  CS2R R120, SRZ ;  /* 0x0000000000787805 */ /* 0x000fe4000001ff00 */
[----:B------:R-:W-:Y:S02]  /*5d00*/  @P5 SHF.L.U32 R4, R167, 0x1f, RZ ;  /* 0x0000001fa7045819 */ /* 0x000fe400000006ff */
[----:B------:R-:W-:Y:S02]  /*5d10*/  CS2R R114, SRZ ;  /* 0x0000000000727805 */ /* 0x000fe4000001ff00 */
[----:B------:R-:W-:Y:S02]  /*5d20*/  @P2 SEL R2, R3, R2, !P3 ;  /* 0x0000000203022207 */ /* 0x000fe40005800000 */
[----:B------:R-:W-:Y:S01]  /*5d30*/  CS2R R112, SRZ ;  /* 0x0000000000707805 */ /* 0x000fe2000001ff00 */
[----:B------:R-:W1:Y:S01]  /*5d40*/  @P5 SYNCS.PHASECHK.TRANS64.TRYWAIT P1, [UR48+0x30], R4 ;  /* 0x00003004ff0055a7 */ /* 0x000e620008021130 */
[----:B------:R-:W-:Y:S02]  /*5d50*/  CS2R R106, SRZ ;  /* 0x00000000006a7805 */ /* 0x000fe4000001ff00 */
[----:B------:R-:W-:Y:S02]  /*5d60*/  LOP3.LUT R2, R2, 0x1, RZ, 0xc0, !PT ;  /* 0x0000000102027812 */ /* 0x000fe400078ec0ff */
[----:B------:R-:W-:Y:S02]  /*5d70*/  CS2R R104, SRZ ;  /* 0x0000000000687805 */ /* 0x000fe4000001ff00 */
[----:B------:R-:W-:Y:S02]  /*5d80*/  CS2R R98, SRZ ;  /* 0x0000000000627805 */ /* 0x000fe4000001ff00 */
[----:B------:R-:W-:Y:S02]  /*5d90*/  CS2R R96, SRZ ;  /* 0x0000000000607805 */ /* 0x000fe4000001ff00 */
[----:B------:R-:W-:Y:S02]  /*5da0*/  ISETP.NE.U32.AND P4, PT, R2, 0x1, PT ;  /* 0x000000010200780c */ /* 0x000fe40003f85070 */
[----:B------:R-:W-:Y:S02]  /*5db0*/  CS2R R90, SRZ ;  /* 0x00000000005a7805 */ /* 0x000fe4000001ff00 */
[----:B------:R-:W-:Y:S01]  /*5dc0*/  CS2R R88, SRZ ;  /* 0x0000000000587805 */ /* 0x000fe2000001ff00 */
[----:B------:R-:W-:Y:S01]  /*5dd0*/  IMAD.IADD R177, R109, 0x1, R102 ;  /* 0x000000016db17824 */ /* 0x000fe200078e0266 */
[----:B------:R-:W-:Y:S01]  /*5de0*/  P2R R103, PR, RZ, 0x10 ;  /* 0x00000010ff677803 */ /* 0x000fe20000000000 */
[----:B------:R-:W-:Y:S01]  /*5df0*/  IMAD.IADD R174, R102, 0x1, R175 ;  /* 0x0000000166ae7824 */ /* 0x000fe200078e02af */
[----:B------:R3:W4:Y:S01]  /*5e00*/  SYNCS.PHASECHK.TRANS64.TRYWAIT P0, [R179+URZ+0xa0], R0 ;  /* 0x0000a000b30075a7 */ /* 0x00072200080011ff */
[----:B-1----:R-:W-:Y:S01]  /*5e10*/  @P5 SEL R101, RZ, 0x1, !P1 ;  /* 0x00000001ff655807 */ /* 0x002fe20004800000 */
[----:B---3--:R-:W-:Y:S06]  /*5e20*/  @!P5 BRA `(.L_x_106) ;  /* 0x0000000000a0d947 */ /* 0x008fec0003800000 */
[----:B------:R-:W-:Y:S01]  /*5e30*/  @P4 IMAD.MOV.U32 R2, RZ, RZ, -0x10 ;  /* 0xfffffff0ff024424 */ /* 0x000fe200078e00ff */
[----:B------:R-:W-:Y:S01]  /*5e40*/  ISETP.NE.AND P1, PT, R101, RZ, PT ;  /* 0x000000ff6500720c */ /* 0x000fe20003f25270 */
[----:B------:R-:W-:Y:S01]  /*5e50*/  BSSY B0, `(.L_x_107) ;  /* 0x0000010000007945 */ /* 0x000fe20003800000 */
[----:B------:R-:W-:Y:S02]  /*5e60*/  ISETP.NE.U32.AND P5, PT, R161, 0x1, PT ;  /* 0x00000001a100780c */ /* 0x000fe40003fa5070 */
[----:B------:R-:W-:Y:S02]  /*5e70*/  CS2R R98, SRZ ;  /* 0x0000000000627805 */ /* 0x000fe4000001ff00 */
[----:B------:R-:W-:Y:S02]  /*5e80*/  CS2R R96, SRZ ;  /* 0x0000000000607805 */ /* 0x000fe4000001ff00 */
[----:B------:R-:W-:Y:S02]  /*5e90*/  CS2R R114, SRZ ;  /* 0x0000000000727805 */ /* 0x000fe4000001ff00 */
[----:B------:R-:W-:Y:S02]  /*5ea0*/  @P4 SEL R2, R2, 0x10, !P5 ;  /* 0x0000001002024807 */ /* 0x000fe40006800000 */
[----:B------:R-:W-:Y:S02]  /*5eb0*/  CS2R R112, SRZ ;  /* 0x0000000000707805 */ /* 0x000fe4000001ff00 */
[----:B------:R-:W-:Y:S02]  /*5ec0*/  CS2R R130, SRZ ;  /* 0x0000000000827805 */ /* 0x000fe4000001ff00 */
[----:B------:R-:W-:Y:S01]  /*5ed0*/  CS2R R128, SRZ ;  /* 0x0000000000807805 */ /* 0x000fe2000001ff00 */
[----:B------:R-:W-:Y:S02]  /*5ee0*/  @P4 IMAD.IADD R7, R109, 0x1, R2 ;  /* 0x000000016d074824 */ /* 0x000fe400078e0202 */
[C---:B------:R-:W-:Y:S02]  /*5ef0*/  @P4 IMAD.IADD R6, R2.reuse, 0x1, R177 ;  /* 0x0000000102064824 */ /* 0x040fe400078e02b1 */
[----:B------:R-:W-:Y:S01]  /*5f00*/  @P4 IMAD.IADD R5, R2, 0x1, R175 ;  /* 0x0000000102054824 */ /* 0x000fe200078e02af */
[----:B------:R-:W-:Y:S06]  /*5f10*/  @P1 BRA `(.L_x_108) ;  /* 0x00000000000c1947 */ /* 0x000fec0003800000 */
[----:B------:R-:W-:Y:S04]  /*5f20*/  SHF.L.U32 R4, R167, 0x1f, RZ ;  /* 0x0000001fa7047819 */ /* 0x000fe800000006ff */
[----:B------:R-:W1:Y:S02]  /*5f30*/  SYNCS.PHASECHK.TRANS64.TRYWAIT P1, [UR48+0x30], R4 ;  /* 0x00003004ff0075a7 */ /* 0x000e640008021130 */
[----:B-1----:R-:W-:Y:S05]  /*5f40*/  @!P1 BRA `(.L_x_109) ;  /* 0x0000005c00649947 */ /* 0x002fea0003800000 */
.L_x_108:
[----:B------:R-:W-:Y:S05]  /*5f50*/  BSYNC B0 ;  /* 0x0000000000007941 */ /* 0x000fea0003800000 */
.L_x_107:
[----:B------:R-:W-:Y:S01]  /*5f60*/  ISETP.NE.AND P1, PT, R103, RZ, PT ;  /* 0x000000ff6700720c */ /* 0x000fe20003f25270 */
[----:B------:R-:W-:Y:S01]  /*5f70*/  IMAD.MOV.U32 R147, RZ, RZ, RZ ;  /* 0x000000ffff937224 */ /* 0x000fe200078e00ff */
[----:B------:R-:W-:Y:S02]  /*5f80*/  CS2R R144, SRZ ;  /* 0x0000000000907805 */ /* 0x000fe4000001ff00 */
[----:B------:R-:W-:Y:S02]  /*5f90*/  CS2R R90, SRZ ;  /* 0x00000000005a7805 */ /* 0x000fe4000001ff00 */
[----:B------:R-:W-:Y:S02]  /*5fa0*/  CS2R R88, SRZ ;  /* 0x0000000000587805 */ /* 0x000fe4000001ff00 */
[----:B------:R-:W-:Y:S02]  /*5fb0*/  CS2R R106, SRZ ;  /* 0x00000000006a7805 */ /* 0x000fe4000001ff00 */
[----:B------:R-:W-:Y:S02]  /*5fc0*/  CS2R R104, SRZ ;  /* 0x0000000000687805 */ /* 0x000fe4000001ff00 */
[----:B------:R-:W-:Y:S02]  /*5fd0*/  CS2R R122, SRZ ;  /* 0x00000000007a7805 */ /* 0x000fe4000001ff00 */
[----:B------:R-:W-:Y:S02]  /*5fe0*/  CS2R R120, SRZ ;  /* 0x0000000000787805 */ /* 0x000fe4000001ff00 */
[----:B------:R-:W-:Y:S02]  /*5ff0*/  CS2R R138, SRZ ;  /* 0x00000000008a7805 */ /* 0x000fe4000001ff00 */
[----:B------:R-:W-:Y:S01]  /*6000*/  CS2R R136, SRZ ;  /* 0x0000000000887805 */ /* 0x000fe2000001ff00 */
[----:B------:R-:W-:Y:S01]  /*6010*/  IMAD.MOV.U32 R87, RZ, RZ, 0x1 ;  /* 0x00000001ff577424 */ /* 0x000fe200078e00ff */
[----:B------:R3:W1:Y:S01]  /*6020*/  @P1 LDS.128 R96, [R7+0x400] ;  /* 0x0004000007601984 */ /* 0x0006620000000c00 */
[----:B------:R-:W-:Y:S03]  /*6030*/  @P1 IMAD.IADD R2, R2, 0x1, R174 ;  /* 0x0000000102021824 */ /* 0x000fe600078e02ae */
[----:B------:R3:W1:Y:S04]  /*6040*/  @P1 LDS.128 R112, [R6+0x400] ;  /* 0x0004000006701984 */ /* 0x0006680000000c00 */
[----:B------:R3:W1:Y:S04]  /*6050*/  @P1 LDS.128 R128, [R5+0x400] ;  /* 0x0004000005801984 */ /* 0x0006680000000c00 */
[----:B------:R3:W1:Y:S04]  /*6060*/  @P1 LDS.128 R144, [R2+0x400] ;  /* 0x0004000002901984 */ /* 0x0006680000000c00 */
[----:B------:R3:W1:Y:S04]  /*6070*/  @P1 LDS.128 R88, [R178+UR48+0x400] ;  /* 0x00040030b2581984 */ /* 0x0006680008000c00 */
[----:B------:R3:W1:Y:S04]  /*6080*/  @P1 LDS.128 R104, [R177+0x400] ;  /* 0x00040000b1681984 */ /* 0x0006680000000c00 */
[----:B------:R3:W1:Y:S04]  /*6090*/  @P1 LDS.128 R120, [R175+0x400] ;  /* 0x00040000af781984 */ /* 0x0006680000000c00 */
[----:B------:R3:W1:Y:S02]  /*60a0*/  @P1 LDS.128 R136, [R174+0x400] ;  /* 0x00040000ae881984 */ /* 0x0006640000000c00 */
.L_x_106:
[----:B------:R-:W-:Y:S05]  /*60b0*/  BSYNC B1 ;  /* 0x0000000000017941 */ /* 0x000fea0003800000 */
.L_x_105:
[----:B-1----:R-:W-:Y:S04]  /*60c0*/  SHF.R.U32.HI R3, RZ, 0x15, R80 ;  /* 0x00000015ff037819 */ /* 0x002fe80000011650 */
[----:B------:R-:W-:Y:S01]  /*60d0*/  LOP3.LUT P1, RZ, R3, 0x3, R162, 0x48, !PT ;  /* 0x0000000303ff7812 */ /* 0x000fe200078248a2 */
[----:B------:R-:W-:Y:S01]  /*60e0*/  @!UPT UIADD3 URZ, UPT, UPT, URZ, URZ, URZ ;  /* 0x000000fffffff290 */ /* 0x000fe2000fffe0ff */
[----:B----4-:R-:W-:Y:S11]  /*60f0*/  @P0 BRA `(.L_x_110) ;  /* 0x0000000000080947 */ /* 0x010ff60003800000 */
[----:B------:R-:W1:Y:S02]  /*6100*/  SYNCS.PHASECHK.TRANS64.TRYWAIT P0, [R179+URZ+0xa0], R0 ;  /* 0x0000a000b30075a7 */ /* 0x000e6400080011ff */
[----:B-1----:R-:W-:Y:S05]  /*6110*/  @!P0 BRA `(.L_x_111) ;  /* 0x0000005c00088947 */ /* 0x002fea0003800000 */
.L_x_110:
[----:B------:R-:W-:Y:S05]  /*6120*/  @!P1 BRA `(.L_x_112) ;  /* 0x0000000000409947 */ /* 0x000fea0003800000 */
[----:B------:R-:W4:Y:S01]  /*6130*/  LDCU.64 UR8, c[0x4][0x70] ;  /* 0x01000e00ff0877ac */ /* 0x000f220008000a00 */
[----:B------:R-:W-:Y:S01]  /*6140*/  MOV R3, 0x0 ;  /* 0x0000000000037802 */ /* 0x000fe20000000f00 */
[----:B------:R-:W-:Y:S02]  /*6150*/  HFMA2 R12, -RZ, RZ, 0, 5.9604644775390625e-08 ;  /* 0x00000001ff0c7431 */ /* 0x000fe400000001ff */
[----:B------:R-:W-:Y:S02]  /*6160*/  IMAD.MOV.U32 R8, RZ, RZ, 0x192 ;  /* 0x00000192ff087424 */ /* 0x000fe400078e00ff */
[----:B------:R-:W-:Y:S01]  /*6170*/  IMAD.MOV.U32 R13, RZ, RZ, RZ ;  /* 0x000000ffff0d7224 */ /* 0x000fe200078e00ff */
[----:B------:R-:W5:Y:S01]  /*6180*/  LDCU.64 UR6, c[0x4][0x78] ;  /* 0x01000f00ff0677ac */ /* 0x000f620008000a00 */
[----:B---3--:R-:W3:Y:S01]  /*6190*/  LDC.64 R2, c[0x4][R3] ;  /* 0x0100000003027b82 */ /* 0x008ee20000000a00 */
[----:B------:R-:W1:Y:S01]  /*61a0*/  LDCU.64 UR4, c[0x4][0x10] ;  /* 0x01000200ff0477ac */ /* 0x000e620008000a00 */
[----:B----4-:R-:W-:Y:S01]  /*61b0*/  MOV R5, UR9 ;  /* 0x0000000900057c02 */ /* 0x010fe20008000f00 */
[----:B------:R-:W-:Y:S01]  /*61c0*/  IMAD.U32 R4, RZ, RZ, UR8 ;  /* 0x00000008ff047e24 */ /* 0x000fe2000f8e00ff */
[----:B-----5:R-:W-:Y:S01]  /*61d0*/  MOV R7, UR7 ;  /* 0x0000000700077c02 */ /* 0x020fe20008000f00 */
[----:B------:R-:W-:Y:S01]  /*61e0*/  IMAD.U32 R6, RZ, RZ, UR6 ;  /* 0x00000006ff067e24 */ /* 0x000fe2000f8e00ff */
[----:B-1----:R-:W-:Y:S01]  /*61f0*/  MOV R11, UR5 ;  /* 0x00000005000b7c02 */ /* 0x002fe20008000f00 */
[----:B------:R-:W-:Y:S02]  /*6200*/  IMAD.U32 R10, RZ, RZ, UR4 ;  /* 0x00000004ff0a7e24 */ /* 0x000fe4000f8e00ff */
[----:B------:R-:W-:Y:S07]  /*6210*/  LEPC R20, `(.L_x_112) ;  /* 0x000000001014794e */ /* 0x000fee0000000000 */
[----:B--23--:R-:W-:Y:S05]  /*6220*/  CALL.ABS.NOINC R2 ;  /* 0x0000000002007343 */ /* 0x00cfea0003c00000 */
.L_x_112:
[----:B------:R-:W-:Y:S05]  /*6230*/  WARPSYNC.ALL ;  /* 0x0000000000007948 */ /* 0x000fea0003800000 */
[----:B------:R-:W-:Y:S01]  /*6240*/  R2UR UR4, R80 ;  /* 0x00000000500472ca */ /* 0x000fe200000e0000 */
[--C-:B------:R-:W-:Y:S01]  /*6250*/  HADD2.F32 R82, -RZ, R88.reuse.H0_H0 ;  /* 0x20000058ff527230 */ /* 0x100fe20000004100 */
[----:B------:R-:W-:Y:S01]  /*6260*/  MOV R108, 0xfffffff0 ;  /* 0xfffffff0006c7802 */ /* 0x000fe20000000f00 */
[----:B------:R-:W-:Y:S01]  /*6270*/  HADD2.F32 R83, -RZ, R88.H1_H1 ;  /* 0x30000058ff537230 */ /* 0x000fe20000004100 */
[----:B------:R-:W-:Y:S01]  /*6280*/  ISETP.NE.U32.AND P6, PT, R161, 0x1, PT ;  /* 0x00000001a100780c */ /* 0x000fe20003fc5070 */
[----:B------:R-:W-:Y:S01]  /*6290*/  HADD2.F32 R84, -RZ, R89.H1_H1 ;  /* 0x30000059ff547230 */ /* 0x000fe20000004100 */
[----:B------:R-:W-:Y:S01]  /*62a0*/  ISETP.NE.AND P0, PT, R170, RZ, PT ;  /* 0x000000ffaa00720c */ /* 0x000fe20003f05270 */
[--C-:B------:R-:W-:Y:S01]  /*62b0*/  HADD2.F32 R85, -RZ, R107.reuse.H0_H0 ;  /* 0x2000006bff557230 */ /* 0x100fe20000004100 */
[----:B------:R-:W-:Y:S01]  /*62c0*/  SEL R108, R108, 0x10, !P6 ;  /* 0x000000106c6c7807 */ /* 0x000fe20007000000 */
[----:B------:R-:W-:Y:S01]  /*62d0*/  HADD2.F32 R86, -RZ, R107.H1_H1 ;  /* 0x3000006bff567230 */ /* 0x000fe20000004100 */
[----:B------:R-:W-:Y:S02]  /*62e0*/  BSSY.RECONVERGENT B0, `(.L_x_113) ;  /* 0x00000fb000007945 */ /* 0x000fe40003800200 */
[----:B------:R-:W-:Y:S01]  /*62f0*/  IADD3 R180, PT, PT, R109, R108, RZ ;  /* 0x0000006c6db47210 */ /* 0x000fe20007ffe0ff */
[----:B---3--:R-:W1:Y:S01]  /*6300*/  LDTM.x64 R4, tmem[UR4] ;  /* 0x00000004000479ee */ /* 0x008e620008340000 */
[C---:B------:R-:W-:Y:S02]  /*6310*/  IADD3 R181, PT, PT, R108.reuse, R177, RZ ;  /* 0x000000b16cb57210 */ /* 0x040fe40007ffe0ff */
[C---:B------:R-:W-:Y:S02]  /*6320*/  IADD3 R183, PT, PT, R108.reuse, R175, RZ ;  /* 0x000000af6cb77210 */ /* 0x040fe40007ffe0ff */
[----:B------:R-:W-:Y:S01]  /*6330*/  IADD3 R182, PT, PT, R108, R174, RZ ;  /* 0x000000ae6cb67210 */ /* 0x000fe20007ffe0ff */
[C---:B-12---:R-:W-:Y:S01]  /*6340*/  FMUL R0, R78.reuse, R4 ;  /* 0x000000044e007220 */ /* 0x046fe20000400000 */
[C---:B------:R-:W-:Y:S01]  /*6350*/  FMUL R2, R78.reuse, R5 ;  /* 0x000000054e027220 */ /* 0x040fe20000400000 */
[C---:B------:R-:W-:Y:S01]  /*6360*/  FMUL R3, R78.reuse, R6 ;  /* 0x000000064e037220 */ /* 0x040fe20000400000 */
[C---:B------:R-:W-:Y:S01]  /*6370*/  FMUL R7, R78.reuse, R7 ;  /* 0x000000074e077220 */ /* 0x040fe20000400000 */
[C---:B------:R-:W-:Y:S01]  /*6380*/  FFMA R0, R81.reuse, R82, R0 ;  /* 0x0000005251007223 */ /* 0x040fe20000000000 */
[----:B------:R-:W-:Y:S02]  /*6390*/  HADD2.F32 R82, -RZ, R89.H0_H0 ;  /* 0x20000059ff527230 */ /* 0x000fe40000004100 */
[C---:B------:R-:W-:Y:S01]  /*63a0*/  FFMA R2, R81.reuse, R83, R2 ;  /* 0x0000005351027223 */ /* 0x040fe20000000002 */
[--C-:B------:R-:W-:Y:S02]  /*63b0*/  HADD2.F32 R83, -RZ, R90.reuse.H0_H0 ;  /* 0x2000005aff537230 */ /* 0x100fe40000004100 */
[C---:B------:R-:W-:Y:S01]  /*63c0*/  FMUL R4, R78.reuse, R8 ;  /* 0x000000084e047220 */ /* 0x040fe20000400000 */
[----:B------:R-:W-:Y:S01]  /*63d0*/  FMUL R5, R78, R9 ;  /* 0x000000094e057220 */ /* 0x000fe20000400000 */
[C---:B------:R-:W-:Y:S01]  /*63e0*/  FFMA R3, R81.reuse, R82, R3 ;  /* 0x0000005251037223 */ /* 0x040fe20000000003 */
[----:B------:R-:W-:Y:S01]  /*63f0*/  HADD2.F32 R82, -RZ, R90.H1_H1 ;  /* 0x3000005aff527230 */ /* 0x000fe20000004100 */
[----:B------:R-:W-:Y:S01]  /*6400*/  F2FP.F16.F32.PACK_AB R92, R2, R0 ;  /* 0x00000000025c723e */ /* 0x000fe200000000ff */
[C---:B------:R-:W-:Y:S01]  /*6410*/  FFMA R7, R81.reuse, R84, R7 ;  /* 0x0000005451077223 */ /* 0x040fe20000000007 */
[C---:B------:R-:W-:Y:S01]  /*6420*/  FFMA R4, R81.reuse, R83, R4 ;  /* 0x0000005351047223 */ /* 0x040fe20000000004 */
[--C-:B------:R-:W-:Y:S02]  /*6430*/  HADD2.F32 R83, -RZ, R91.reuse.H0_H0 ;  /* 0x2000005bff537230 */ /* 0x100fe40000004100 */
[----:B------:R-:W-:Y:S01]  /*6440*/  FFMA R5, R81, R82, R5 ;  /* 0x0000005251057223 */ /* 0x000fe20000000005 */
[C---:B------:R-:W-:Y:S01]  /*6450*/  FMUL R6, R78.reuse, R10 ;  /* 0x0000000a4e067220 */ /* 0x040fe20000400000 */
[----:B------:R-:W-:Y:S01]  /*6460*/  HADD2.F32 R82, -RZ, R91.H1_H1 ;  /* 0x3000005bff527230 */ /* 0x000fe20000004100 */
[----:B------:R-:W-:Y:S01]  /*6470*/  F2FP.F16.F32.PACK_AB R93, R7, R3 ;  /* 0x00000003075d723e */ /* 0x000fe200000000ff */
[C---:B------:R-:W-:Y:S01]  /*6480*/  FMUL R11, R78.reuse, R11 ;  /* 0x0000000b4e0b7220 */ /* 0x040fe20000400000 */
[----:B------:R-:W-:Y:S01]  /*6490*/  F2FP.F16.F32.PACK_AB R94, R5, R4 ;  /* 0x00000004055e723e */ /* 0x000fe200000000ff */
[C---:B------:R-:W-:Y:S01]  /*64a0*/  FFMA R6, R81.reuse, R83, R6 ;  /* 0x0000005351067223 */ /* 0x040fe20000000006 */
[C---:B------:R-:W-:Y:S01]  /*64b0*/  FMUL R8, R78.reuse, R12 ;  /* 0x0000000c4e087220 */ /* 0x040fe20000400000 */
[----:B------:R-:W-:Y:S01]  /*64c0*/  FFMA R11, R81, R82, R11 ;  /* 0x00000052510b7223 */ /* 0x000fe2000000000b */
[--C-:B------:R-:W-:Y:S02]  /*64d0*/  HADD2.F32 R82, -RZ, R96.reuse.H0_H0 ;  /* 0x20000060ff527230 */ /* 0x100fe40000004100 */
[C---:B------:R-:W-:Y:S01]  /*64e0*/  FMUL R9, R78.reuse, R13 ;  /* 0x0000000d4e097220 */ /* 0x040fe20000400000 */
[----:B------:R-:W-:Y:S02]  /*64f0*/  HADD2.F32 R84, -RZ, R96.H1_H1 ;  /* 0x30000060ff547230 */ /* 0x000fe40000004100 */
[C---:B------:R-:W-:Y:S01]  /*6500*/  FMUL R10, R78.reuse, R14 ;  /* 0x0000000e4e0a7220 */ /* 0x040fe20000400000 */
[--C-:B------:R-:W-:Y:S01]  /*6510*/  HADD2.F32 R83, -RZ, R97.reuse.H0_H0 ;  /* 0x20000061ff537230 */ /* 0x100fe20000004100 */
[----:B------:R-:W-:Y:S01]  /*6520*/  F2FP.F16.F32.PACK_AB R95, R11, R6 ;  /* 0x000000060b5f723e */ /* 0x000fe200000000ff */
[C---:B------:R-:W-:Y:S01]  /*6530*/  FFMA R8, R81.reuse, R82, R8 ;  /* 0x0000005251087223 */ /* 0x040fe20000000008 */
[----:B------:R-:W-:Y:S02]  /*6540*/  HADD2.F32 R82, -RZ, R97.H1_H1 ;  /* 0x30000061ff527230 */ /* 0x000fe40000004100 */
[C---:B------:R-:W-:Y:S01]  /*6550*/  FFMA R9, R81.reuse, R84, R9 ;  /* 0x0000005451097223 */ /* 0x040fe20000000009 */
[----:B------:R-:W-:Y:S01]  /*6560*/  FFMA R10, R81, R83, R10 ;  /* 0x00000053510a7223 */ /* 0x000fe2000000000a */
[----:B------:R1:W-:Y:S01]  /*6570*/  STS.128 [R178+UR48+0x400], R92 ;  /* 0x0004005cb2007988 */ /* 0x0003e20008000c30 */
[C---:B------:R-:W-:Y:S01]  /*6580*/  FMUL R15, R78.reuse, R15 ;  /* 0x0000000f4e0f7220 */ /* 0x040fe20000400000 */
[--C-:B------:R-:W-:Y:S01]  /*6590*/  HADD2.F32 R83, -RZ, R98.reuse.H0_H0 ;  /* 0x20000062ff537230 */ /* 0x100fe20000004100 */
[----:B------:R-:W-:Y:S01]  /*65a0*/  F2FP.F16.F32.PACK_AB R116, R9, R8 ;  /* 0x000000080974723e */ /* 0x000fe200000000ff */
[----:B------:R-:W-:Y:S02]  /*65b0*/  HADD2.F32 R84, -RZ, R98.H1_H1 ;  /* 0x30000062ff547230 */ /* 0x000fe40000004100 */
[----:B------:R-:W-:Y:S01]  /*65c0*/  FFMA R15, R81, R82, R15 ;  /* 0x00000052510f7223 */ /* 0x000fe2000000000f */
[C---:B------:R-:W-:Y:S01]  /*65d0*/  FMUL R12, R78.reuse, R16 ;  /* 0x000000104e0c7220 */ /* 0x040fe20000400000 */
[C---:B------:R-:W-:Y:S01]  /*65e0*/  FMUL R13, R78.reuse, R17 ;  /* 0x000000114e0d7220 */ /* 0x040fe20000400000 */
[--C-:B------:R-:W-:Y:S02]  /*65f0*/  HADD2.F32 R82, -RZ, R99.reuse.H0_H0 ;  /* 0x20000063ff527230 */ /* 0x100fe40000004100 */
[C---:B------:R-:W-:Y:S01]  /*6600*/  FMUL R14, R78.reuse, R18 ;  /* 0x000000124e0e7220 */ /* 0x040fe20000400000 */
[----:B------:R-:W-:Y:S01]  /*6610*/  F2FP.F16.F32.PACK_AB R117, R15, R10 ;  /* 0x0000000a0f75723e */ /* 0x000fe200000000ff */
[C---:B------:R-:W-:Y:S01]  /*6620*/  FFMA R12, R81.reuse, R83, R12 ;  /* 0x00000053510c7223 */ /* 0x040fe2000000000c */
[C---:B------:R-:W-:Y:S01]  /*6630*/  FFMA R13, R81.reuse, R84, R13 ;  /* 0x00000054510d7223 */ /* 0x040fe2000000000d */
[----:B------:R-:W-:Y:S01]  /*6640*/  FFMA R14, R81, R82, R14 ;  /* 0x00000052510e7223 */ /* 0x000fe2000000000e */
[----:B------:R-:W-:Y:S02]  /*6650*/  HADD2.F32 R84, -RZ, R99.H1_H1 ;  /* 0x30000063ff547230 */ /* 0x000fe40000004100 */
[C---:B------:R-:W-:Y:S01]  /*6660*/  FMUL R19, R78.reuse, R19 ;  /* 0x000000134e137220 */ /* 0x040fe20000400000 */
[--C-:B------:R-:W-:Y:S01]  /*6670*/  HADD2.F32 R82, -RZ, R104.reuse.H0_H0 ;  /* 0x20000068ff527230 */ /* 0x100fe20000004100 */
[----:B------:R-:W-:Y:S01]  /*6680*/  F2FP.F16.F32.PACK_AB R118, R13, R12 ;  /* 0x0000000c0d76723e */ /* 0x000fe200000000ff */
[C---:B------:R-:W-:Y:S01]  /*6690*/  FMUL R16, R78.reuse, R20 ;  /* 0x000000144e107220 */ /* 0x040fe20000400000 */
[C---:B------:R-:W-:Y:S01]  /*66a0*/  FFMA R19, R81.reuse, R84, R19 ;  /* 0x0000005451137223 */ /* 0x040fe20000000013 */
[----:B------:R-:W-:Y:S02]  /*66b0*/  HADD2.F32 R84, -RZ, R104.H1_H1 ;  /* 0x30000068ff547230 */ /* 0x000fe40000004100 */
[C---:B------:R-:W-:Y:S01]  /*66c0*/  FMUL R17, R78.reuse, R21 ;  /* 0x000000154e117220 */ /* 0x040fe20000400000 */
[----:B------:R-:W-:Y:S01]  /*66d0*/  FFMA R16, R81, R82, R16 ;  /* 0x0000005251107223 */ /* 0x000fe20000000010 */
[--C-:B------:R-:W-:Y:S01]  /*66e0*/  HADD2.F32 R82, -RZ, R105.reuse.H0_H0 ;  /* 0x20000069ff527230 */ /* 0x100fe20000004100 */
[----:B------:R-:W-:Y:S01]  /*66f0*/  F2FP.F16.F32.PACK_AB R119, R19, R14 ;  /* 0x0000000e1377723e */ /* 0x000fe200000000ff */
[----:B------:R-:W-:Y:S01]  /*6700*/  FFMA R17, R81, R84, R17 ;  /* 0x0000005451117223 */ /* 0x000fe20000000011 */
[C---:B------:R-:W-:Y:S01]  /*6710*/  FMUL R18, R78.reuse, R22 ;  /* 0x000000164e127220 */ /* 0x040fe20000400000 */
[C---:B------:R-:W-:Y:S01]  /*6720*/  FMUL R23, R78.reuse, R23 ;  /* 0x000000174e177220 */ /* 0x040fe20000400000 */
[--C-:B------:R-:W-:Y:S01]  /*6730*/  HADD2.F32 R83, -RZ, R106.reuse.H0_H0 ;  /* 0x2000006aff537230 */ /* 0x100fe20000004100 */
[----:B------:R2:W-:Y:S01]  /*6740*/  STS.128 [R180+0x400], R116 ;  /* 0x00040074b4007388 */ /* 0x0005e20000000c00 */
[----:B------:R-:W-:Y:S01]  /*6750*/  F2FP.F16.F32.PACK_AB R124, R17, R16 ;  /* 0x00000010117c723e */ /* 0x000fe200000000ff */
[C---:B------:R-:W-:Y:S01]  /*6760*/  FFMA R18, R81.reuse, R82, R18 ;  /* 0x0000005251127223 */ /* 0x040fe20000000012 */
[----:B------:R-:W-:Y:S02]  /*6770*/  HADD2.F32 R82, -RZ, R105.H1_H1 ;  /* 0x30000069ff527230 */ /* 0x000fe40000004100 */
[C---:B------:R-:W-:Y:S01]  /*6780*/  FMUL R20, R78.reuse, R24 ;  /* 0x000000184e147220 */ /* 0x040fe20000400000 */
[----:B------:R-:W-:Y:S02]  /*6790*/  HADD2.F32 R84, -RZ, R106.H1_H1 ;  /* 0x3000006aff547230 */ /* 0x000fe40000004100 */
[C---:B------:R-:W-:Y:S01]  /*67a0*/  FMUL R21, R78.reuse, R25 ;  /* 0x000000194e157220 */ /* 0x040fe20000400000 */
[C---:B------:R-:W-:Y:S01]  /*67b0*/  FMUL R22, R78.reuse, R26 ;  /* 0x0000001a4e167220 */ /* 0x040fe20000400000 */
[C---:B------:R-:W-:Y:S01]  /*67c0*/  FFMA R23, R81.reuse, R82, R23 ;  /* 0x0000005251177223 */ /* 0x040fe20000000017 */
[C---:B------:R-:W-:Y:S01]  /*67d0*/  FFMA R20, R81.reuse, R83, R20 ;  /* 0x0000005351147223 */ /* 0x040fe20000000014 */
[C---:B------:R-:W-:Y:S01]  /*67e0*/  FFMA R21, R81.reuse, R84, R21 ;  /* 0x0000005451157223 */ /* 0x040fe20000000015 */
[----:B------:R-:W-:Y:S01]  /*67f0*/  FFMA R22, R81, R85, R22 ;  /* 0x0000005551167223 */ /* 0x000fe20000000016 */
[C---:B------:R-:W-:Y:S01]  /*6800*/  FMUL R27, R78.reuse, R27 ;  /* 0x0000001b4e1b7220 */ /* 0x040fe20000400000 */
[--C-:B------:R-:W-:Y:S01]  /*6810*/  HADD2.F32 R82, -RZ, R112.reuse.H0_H0 ;  /* 0x20000070ff527230 */ /* 0x100fe20000004100 */
[----:B------:R-:W-:Y:S01]  /*6820*/  F2FP.F16.F32.PACK_AB R125, R23, R18 ;  /* 0x00000012177d723e */ /* 0x000fe200000000ff */
[C---:B------:R-:W-:Y:S01]  /*6830*/  FMUL R24, R78.reuse, R28 ;  /* 0x0000001c4e187220 */ /* 0x040fe20000400000 */
[----:B------:R-:W-:Y:S01]  /*6840*/  F2FP.F16.F32.PACK_AB R126, R21, R20 ;  /* 0x00000014157e723e */ /* 0x000fe200000000ff */
[C---:B------:R-:W-:Y:S01]  /*6850*/  FFMA R27, R81.reuse, R86, R27 ;  /* 0x00000056511b7223 */ /* 0x040fe2000000001b */
[----:B------:R-:W-:Y:S02]  /*6860*/  HADD2.F32 R84, -RZ, R112.H1_H1 ;  /* 0x30000070ff547230 */ /* 0x000fe40000004100 */
[----:B------:R-:W-:Y:S01]  /*6870*/  FFMA R24, R81, R82, R24 ;  /* 0x0000005251187223 */ /* 0x000fe20000000018 */
[C---:B------:R-:W-:Y:S01]  /*6880*/  FMUL R25, R78.reuse, R29 ;  /* 0x0000001d4e197220 */ /* 0x040fe20000400000 */
[--C-:B------:R-:W-:Y:S01]  /*6890*/  HADD2.F32 R83, -RZ, R113.reuse.H0_H0 ;  /* 0x20000071ff537230 */ /* 0x100fe20000004100 */
[----:B------:R-:W-:Y:S01]  /*68a0*/  F2FP.F16.F32.PACK_AB R127, R27, R22 ;  /* 0x000000161b7f723e */ /* 0x000fe200000000ff */
[C---:B------:R-:W-:Y:S01]  /*68b0*/  FMUL R26, R78.reuse, R30 ;  /* 0x0000001e4e1a7220 */ /* 0x040fe20000400000 */
[----:B------:R-:W-:Y:S02]  /*68c0*/  HADD2.F32 R82, -RZ, R113.H1_H1 ;  /* 0x30000071ff527230 */ /* 0x000fe40000004100 */
[C---:B------:R-:W-:Y:S01]  /*68d0*/  FFMA R25, R81.reuse, R84, R25 ;  /* 0x0000005451197223 */ /* 0x040fe20000000019 */
[C---:B------:R-:W-:Y:S01]  /*68e0*/  FMUL R31, R78.reuse, R31 ;  /* 0x0000001f4e1f7220 */ /* 0x040fe20000400000 */
[----:B------:R3:W-:Y:S01]  /*68f0*/  STS.128 [R177+0x400], R124 ;  /* 0x0004007cb1007388 */ /* 0x0007e20000000c00 */
[----:B------:R-:W-:Y:S01]  /*6900*/  FFMA R26, R81, R83, R26 ;  /* 0x00000053511a7223 */ /* 0x000fe2000000001a */
[--C-:B------:R-:W-:Y:S01]  /*6910*/  HADD2.F32 R83, -RZ, R114.reuse.H0_H0 ;  /* 0x20000072ff537230 */ /* 0x100fe20000004100 */
[----:B-1----:R-:W-:Y:S01]  /*6920*/  F2FP.F16.F32.PACK_AB R92, R25, R24 ;  /* 0x00000018195c723e */ /* 0x002fe200000000ff */
[----:B------:R-:W-:Y:S01]  /*6930*/  FFMA R31, R81, R82, R31 ;  /* 0x00000052511f7223 */ /* 0x000fe2000000001f */
[C---:B------:R-:W-:Y:S01]  /*6940*/  FMUL R28, R78.reuse, R32 ;  /* 0x000000204e1c7220 */ /* 0x040fe20000400000 */
[----:B------:R-:W-:Y:S02]  /*6950*/  HADD2.F32 R82, -RZ, R114.H1_H1 ;  /* 0x30000072ff527230 */ /* 0x000fe40000004100 */
[C---:B------:R-:W-:Y:S01]  /*6960*/  FMUL R29, R78.reuse, R33 ;  /* 0x000000214e1d7220 */ /* 0x040fe20000400000 */
[--C-:B------:R-:W-:Y:S01]  /*6970*/  HADD2.F32 R85, -RZ, R115.reuse.H0_H0 ;  /* 0x20000073ff557230 */ /* 0x100fe20000004100 */
[----:B------:R-:W-:Y:S01]  /*6980*/  F2FP.F16.F32.PACK_AB R93, R31, R26 ;  /* 0x0000001a1f5d723e */ /* 0x000fe200000000ff */
[C---:B------:R-:W-:Y:S01]  /*6990*/  FFMA R28, R81.reuse, R83, R28 ;  /* 0x00000053511c7223 */ /* 0x040fe2000000001c */
        /* <DEDUP_REMOVED lines=16> */
[----:B------:R-:W-:Y:S01]  /*6aa0*/  HADD2.F32 R82, -RZ, R121.H1_H1 ;  /* 0x30000079ff527230 */ /* 0x000fe20000004100 */
[----:B------:R1:W-:Y:S01]  /*6ab0*/  STS.128 [R181+0x400], R92 ;  /* 0x0004005cb5007388 */ /* 0x0003e20000000c00 */
[C---:B------:R-:W-:Y:S01]  /*6ac0*/  FMUL R39, R78.reuse, R39 ;  /* 0x000000274e277220 */ /* 0x040fe20000400000 */
[----:B--2---:R-:W-:Y:S01]  /*6ad0*/  F2FP.F16.F32.PACK_AB R116, R33, R32 ;  /* 0x000000202174723e */ /* 0x004fe200000000ff */
[C---:B------:R-:W-:Y:S01]  /*6ae0*/  FFMA R34, R81.reuse, R83, R34 ;  /* 0x0000005351227223 */ /* 0x040fe20000000022 */
[--C-:B------:R-:W-:Y:S02]  /*6af0*/  HADD2.F32 R83, -RZ, R122.reuse.H0_H0 ;  /* 0x2000007aff537230 */ /* 0x100fe40000004100 */
        /* <DEDUP_REMOVED lines=26> */
[----:B---3--:R-:W-:Y:S01]  /*6ca0*/  F2FP.F16.F32.PACK_AB R124, R41, R40 ;  /* 0x00000028297c723e */ /* 0x008fe200000000ff */
        /* <DEDUP_REMOVED lines=9> */
[C---:B------:R-:W-:Y:S01]  /*6d40*/  FFMA R45, R81.reuse, R84, R45 ;  /* 0x00000054512d7223 */ /* 0x040fe2000000002d */
[C---:B------:R-:W-:Y:S01]  /*6d50*/  FMUL R46, R78.reuse, R50 ;  /* 0x000000324e2e7220 */ /* 0x040fe20000400000 */
[----:B------:R-:W-:Y:S02]  /*6d60*/  HADD2.F32 R82, -RZ, R131.H1_H1 ;  /* 0x30000083ff527230 */ /* 0x000fe40000004100 */
[C---:B------:R-:W-:Y:S01]  /*6d70*/  FMUL R51, R78.reuse, R51 ;  /* 0x000000334e337220 */ /* 0x040fe20000400000 */
[C---:B------:R-:W-:Y:S01]  /*6d80*/  FMUL R48, R78.reuse, R52 ;  /* 0x000000344e307220 */ /* 0x040fe20000400000 */
[C---:B------:R-:W-:Y:S01]  /*6d90*/  FFMA R46, R81.reuse, R83, R46 ;  /* 0x00000053512e7223 */ /* 0x040fe2000000002e */
[--C-:B------:R-:W-:Y:S02]  /*6da0*/  HADD2.F32 R83, -RZ, R136.reuse.H0_H0 ;  /* 0x20000088ff537230 */ /* 0x100fe40000004100 */
[C---:B------:R-:W-:Y:S01]  /*6db0*/  FFMA R51, R81.reuse, R82, R51 ;  /* 0x0000005251337223 */ /* 0x040fe20000000033 */
[----:B------:R-:W-:Y:S02]  /*6dc0*/  HADD2.F32 R84, -RZ, R136.H1_H1 ;  /* 0x30000088ff547230 */ /* 0x000fe40000004100 */
[C---:B------:R-:W-:Y:S01]  /*6dd0*/  FMUL R49, R78.reuse, R53 ;  /* 0x000000354e317220 */ /* 0x040fe20000400000 */
[--C-:B------:R-:W-:Y:S02]  /*6de0*/  HADD2.F32 R85, -RZ, R137.reuse.H0_H0 ;  /* 0x20000089ff557230 */ /* 0x100fe40000004100 */
[C---:B------:R-:W-:Y:S01]  /*6df0*/  FMUL R50, R78.reuse, R54 ;  /* 0x000000364e327220 */ /* 0x040fe20000400000 */
[----:B------:R-:W-:Y:S02]  /*6e00*/  HADD2.F32 R82, -RZ, R137.H1_H1 ;  /* 0x30000089ff527230 */ /* 0x000fe40000004100 */
[C---:B------:R-:W-:Y:S01]  /*6e10*/  FMUL R55, R78.reuse, R55 ;  /* 0x000000374e377220 */ /* 0x040fe20000400000 */
[C---:B------:R-:W-:Y:S01]  /*6e20*/  FFMA R48, R81.reuse, R83, R48 ;  /* 0x0000005351307223 */ /* 0x040fe20000000030 */
[C---:B------:R-:W-:Y:S01]  /*6e30*/  FFMA R49, R81.reuse, R84, R49 ;  /* 0x0000005451317223 */ /* 0x040fe20000000031 */
[C---:B------:R-:W-:Y:S01]  /*6e40*/  FFMA R50, R81.reuse, R85, R50 ;  /* 0x0000005551327223 */ /* 0x040fe20000000032 */
[C---:B------:R-:W-:Y:S01]  /*6e50*/  FFMA R55, R81.reuse, R82, R55 ;  /* 0x0000005251377223 */ /* 0x040fe20000000037 */
[--C-:B------:R-:W-:Y:S02]  /*6e60*/  HADD2.F32 R83, -RZ, R138.reuse.H0_H0 ;  /* 0x2000008aff537230 */ /* 0x100fe40000004100 */
[C---:B------:R-:W-:Y:S01]  /*6e70*/  FMUL R52, R78.reuse, R56 ;  /* 0x000000384e347220 */ /* 0x040fe20000400000 */
        /* <DEDUP_REMOVED lines=9> */
[----:B------:R-:W-:Y:S01]  /*6f10*/  FFMA R59, R81, R84, R59 ;  /* 0x00000054513b7223 */ /* 0x000fe2000000003b */
[--C-:B------:R-:W-:Y:S02]  /*6f20*/  HADD2.F32 R82, -RZ, R144.reuse.H0_H0 ;  /* 0x20000090ff527230 */ /* 0x100fe40000004100 */
[C---:B------:R-:W-:Y:S01]  /*6f30*/  FMUL R56, R78.reuse, R60 ;  /* 0x0000003c4e387220 */ /* 0x040fe20000400000 */
[----:B------:R-:W-:Y:S02]  /*6f40*/  HADD2.F32 R84, -RZ, R144.H1_H1 ;  /* 0x30000090ff547230 */ /* 0x000fe40000004100 */
[C---:B------:R-:W-:Y:S01]  /*6f50*/  FMUL R57, R78.reuse, R61 ;  /* 0x0000003d4e397220 */ /* 0x040fe20000400000 */
[--C-:B------:R-:W-:Y:S02]  /*6f60*/  HADD2.F32 R83, -RZ, R145.reuse.H0_H0 ;  /* 0x20000091ff537230 */ /* 0x100fe40000004100 */
[C---:B------:R-:W-:Y:S01]  /*6f70*/  FMUL R58, R78.reuse, R62 ;  /* 0x0000003e4e3a7220 */ /* 0x040fe20000400000 */
[----:B------:R-:W-:Y:S01]  /*6f80*/  F2FP.F16.F32.PACK_AB R126, R45, R44 ;  /* 0x0000002c2d7e723e */ /* 0x000fe200000000ff */
[----:B------:R-:W-:Y:S01]  /*6f90*/  FFMA R56, R81, R82, R56 ;  /* 0x0000005251387223 */ /* 0x000fe20000000038 */
[----:B------:R-:W-:Y:S01]  /*6fa0*/  F2FP.F16.F32.PACK_AB R127, R51, R46 ;  /* 0x0000002e337f723e */ /* 0x000fe200000000ff */
[C---:B------:R-:W-:Y:S01]  /*6fb0*/  FFMA R57, R81.reuse, R84, R57 ;  /* 0x0000005451397223 */ /* 0x040fe20000000039 */
[C---:B------:R-:W-:Y:S01]  /*6fc0*/  FFMA R58, R81.reuse, R83, R58 ;  /* 0x00000053513a7223 */ /* 0x040fe2000000003a */
[----:B------:R-:W-:Y:S02]  /*6fd0*/  HADD2.F32 R82, -RZ, R145.H1_H1 ;  /* 0x30000091ff527230 */ /* 0x000fe40000004100 */
[C---:B------:R-:W-:Y:S01]  /*6fe0*/  FMUL R63, R78.reuse, R63 ;  /* 0x0000003f4e3f7220 */ /* 0x040fe20000400000 */
[----:B------:R1:W-:Y:S01]  /*6ff0*/  STS.128 [R183+0x400], R124 ;  /* 0x0004007cb7007388 */ /* 0x0003e20000000c00 */
[--C-:B------:R-:W-:Y:S02]  /*7000*/  HADD2.F32 R83, -RZ, R146.reuse.H0_H0 ;  /* 0x20000092ff537230 */ /* 0x100fe40000004100 */
[C---:B------:R-:W-:Y:S01]  /*7010*/  FMUL R60, R78.reuse, R64 ;  /* 0x000000404e3c7220 */ /* 0x040fe20000400000 */
[----:B------:R-:W-:Y:S02]  /*7020*/  HADD2.F32 R84, -RZ, R146.H1_H1 ;  /* 0x30000092ff547230 */ /* 0x000fe40000004100 */
[C---:B------:R-:W-:Y:S01]  /*7030*/  FMUL R61, R78.reuse, R65 ;  /* 0x000000414e3d7220 */ /* 0x040fe20000400000 */
[--C-:B------:R-:W-:Y:S02]  /*7040*/  HADD2.F32 R85, -RZ, R147.reuse.H0_H0 ;  /* 0x20000093ff557230 */ /* 0x100fe40000004100 */
[C---:B------:R-:W-:Y:S01]  /*7050*/  FMUL R62, R78.reuse, R66 ;  /* 0x000000424e3e7220 */ /* 0x040fe20000400000 */
[----:B------:R-:W-:Y:S02]  /*7060*/  HADD2.F32 R86, -RZ, R147.H1_H1 ;  /* 0x30000093ff567230 */ /* 0x000fe40000004100 */
[----:B------:R-:W-:Y:S01]  /*7070*/  FFMA R63, R81, R82, R63 ;  /* 0x00000052513f7223 */ /* 0x000fe2000000003f */
[----:B------:R-:W-:Y:S01]  /*7080*/  FMUL R67, R78, R67 ;  /* 0x000000434e437220 */ /* 0x000fe20000400000 */
[----:B------:R-:W-:Y:S01]  /*7090*/  F2FP.F16.F32.PACK_AB R132, R49, R48 ;  /* 0x000000303184723e */ /* 0x000fe200000000ff */
[----:B------:R-:W-:Y:S01]  /*70a0*/  FFMA R60, R81, R83, R60 ;  /* 0x00000053513c7223 */ /* 0x000fe2000000003c */
[----:B------:R-:W-:Y:S01]  /*70b0*/  F2FP.F16.F32.PACK_AB R133, R55, R50 ;  /* 0x000000323785723e */ /* 0x000fe200000000ff */
[----:B------:R-:W-:Y:S01]  /*70c0*/  FFMA R61, R81, R84, R61 ;  /* 0x00000054513d7223 */ /* 0x000fe2000000003d */
[----:B------:R-:W-:Y:S01]  /*70d0*/  F2FP.F16.F32.PACK_AB R134, R53, R52 ;  /* 0x000000343586723e */ /* 0x000fe200000000ff */
[----:B------:R-:W-:Y:S01]  /*70e0*/  FFMA R62, R81, R85, R62 ;  /* 0x00000055513e7223 */ /* 0x000fe2000000003e */
[----:B------:R-:W-:Y:S01]  /*70f0*/  F2FP.F16.F32.PACK_AB R135, R59, R54 ;  /* 0x000000363b87723e */ /* 0x000fe200000000ff */
[----:B------:R-:W-:Y:S01]  /*7100*/  FFMA R67, R81, R86, R67 ;  /* 0x0000005651437223 */ /* 0x000fe20000000043 */
[----:B------:R-:W-:Y:S02]  /*7110*/  F2FP.F16.F32.PACK_AB R140, R57, R56 ;  /* 0x00000038398c723e */ /* 0x000fe400000000ff */
[----:B------:R-:W-:Y:S01]  /*7120*/  F2FP.F16.F32.PACK_AB R141, R63, R58 ;  /* 0x0000003a3f8d723e */ /* 0x000fe200000000ff */
[----:B------:R1:W-:Y:S01]  /*7130*/  STS.128 [R174+0x400], R132 ;  /* 0x00040084ae007388 */ /* 0x0003e20000000c00 */
[----:B------:R-:W-:Y:S02]  /*7140*/  F2FP.F16.F32.PACK_AB R142, R61, R60 ;  /* 0x0000003c3d8e723e */ /* 0x000fe400000000ff */
[----:B------:R-:W-:Y:S05]  /*7150*/  F2FP.F16.F32.PACK_AB R143, R67, R62 ;  /* 0x0000003e438f723e */ /* 0x000fea00000000ff */
[----:B------:R1:W-:Y:S01]  /*7160*/  STS.128 [R182+0x400], R140 ;  /* 0x0004008cb6007388 */ /* 0x0003e20000000c00 */
[----:B------:R-:W-:Y:S01]  /*7170*/  @!PT LDS RZ, [RZ] ;  /* 0x00000000fffff984 */ /* 0x000fe20000000800 */
[----:B------:R-:W-:Y:S01]  /*7180*/  @!PT LDS RZ, [RZ] ;  /* 0x00000000fffff984 */ /* 0x000fe20000000800 */
[----:B------:R-:W-:Y:S01]  /*7190*/  @!PT LDS RZ, [RZ] ;  /* 0x00000000fffff984 */ /* 0x000fe20000000800 */
[----:B------:R-:W-:Y:S01]  /*71a0*/  @!PT LDS RZ, [RZ] ;  /* 0x00000000fffff984 */ /* 0x000fe20000000800 */
[----:B------:R2:W-:Y:S07]  /*71b0*/  MEMBAR.ALL.CTA ;  /* 0x0000000000007992 */ /* 0x0005ee0000008000 */
[----:B--2---:R-:W2:Y:S02]  /*71c0*/  FENCE.VIEW.ASYNC.S ;  /* 0x00000000000073c6 */ /* 0x004ea40000000000 */
[----:B--2---:R-:W-:Y:S06]  /*71d0*/  BAR.SYNC.DEFER_BLOCKING 0x1, 0x80 ;  /* 0x0042000000007b1d */ /* 0x004fec0000010000 */
[----:B------:R-:W-:Y:S05]  /*71e0*/  @P0 BRA `(.L_x_114) ;  /* 0x0000000000280947 */ /* 0x000fea0003800000 */
[----:B------:R-:W-:Y:S02]  /*71f0*/  UIADD3 UR4, UPT, UPT, UR48, 0x400, URZ ;  /* 0x0000040030047890 */ /* 0x000fe4000fffe0ff */
[----:B------:R-:W-:Y:S01]  /*7200*/  UIADD3 UR6, UP0, UPT, UR52, 0x680, URZ ;  /* 0x0000068034067890 */ /* 0x000fe2000ff1e0ff */
[----:B------:R-:W-:Y:S03]  /*7210*/  UMOV UR43, UR36 ;  /* 0x00000024002b7c82 */ /* 0x000fe60008000000 */
[----:B------:R-:W-:Y:S01]  /*7220*/  MOV R163, UR4 ;  /* 0x0000000400a37c02 */ /* 0x000fe20008000f00 */
[----:B------:R-:W-:Y:S03]  /*7230*/  UIADD3.X UR7, UPT, UPT, URZ, UR53, URZ, UP0, !UPT ;  /* 0x00000035ff077290 */ /* 0x000fe600087fe4ff */
[----:B------:R-:W-:Y:S11]  /*7240*/  R2UR UR40, R163 ;  /* 0x00000000a32872ca */ /* 0x000ff600000e0000 */
[----:B------:R-:W-:Y:S02]  /*7250*/  @!UPT UIADD3 URZ, UPT, UPT, URZ, URZ, URZ ;  /* 0x000000fffffff290 */ /* 0x000fe4000fffe0ff */
[----:B------:R2:W-:Y:S01]  /*7260*/  UTMASTG.3D [UR40], [UR6] ;  /* 0x00000028060073b5 */ /* 0x0005e20008010000 */
[----:B------:R0:W-:Y:S01]  /*7270*/  UTMACMDFLUSH ;  /* 0x00000000000079b7 */ /* 0x0001e20000000000 */
[----:B--2---:R-:W-:Y:S04]  /*7280*/  DEPBAR.LE SB0, 0x1 ;  /* 0x000080400000791a */ /* 0x004fe80000000000 */
.L_x_114:
[----:B------:R-:W-:Y:S05]  /*7290*/  BSYNC.RECONVERGENT B0 ;  /* 0x0000000000007941 */ /* 0x000fea0003800200 */
.L_x_113:
[----:B------:R-:W-:Y:S01]  /*72a0*/  BAR.SYNC.DEFER_BLOCKING 0x1, 0x80 ;  /* 0x0042000000007b1d */ /* 0x000fe20000010000 */
[----:B------:R-:W-:Y:S01]  /*72b0*/  ISETP.NE.AND P1, PT, R176, RZ, PT ;  /* 0x000000ffb000720c */ /* 0x000fe20003f25270 */
[----:B------:R-:W-:Y:S01]  /*72c0*/  UISETP.NE.AND UP0, UPT, UR49, URZ, UPT ;  /* 0x000000ff3100728c */ /* 0x000fe2000bf05270 */
[----:B------:R-:W-:Y:S11]  /*72d0*/  LEA R3, R87, UR48, 0x3 ;  /* 0x0000003057037c11 */ /* 0x000ff6000f8e18ff */
[----:B------:R-:W-:Y:S01]  /*72e0*/  @P1 SHF.L.U32 R2, R167, 0x1f, RZ ;  /* 0x0000001fa7021819 */ /* 0x000fe200000006ff */
[----:B------:R-:W-:Y:S06]  /*72f0*/  BRA.U !UP0, `(.L_x_115) ;  /* 0x0000000108247547 */ /* 0x000fec000b800000 */
[----:B------:R-:W-:Y:S01]  /*7300*/  IMAD.U32 R5, RZ, RZ, UR51 ;  /* 0x00000033ff057e24 */ /* 0x000fe2000f8e00ff */
[----:B------:R-:W-:Y:S01]  /*7310*/  MOV R0, UR37 ;  /* 0x0000002500007c02 */ /* 0x000fe20008000f00 */
[----:B------:R-:W-:Y:S03]  /*7320*/  UIADD3 UR51, UPT, UPT, UR51, 0x1, URZ ;  /* 0x0000000133337890 */ /* 0x000fe6000fffe0ff */
[----:B------:R-:W-:Y:S01]  /*7330*/  @P1 LEA R5, R5, UR48, 0x3 ;  /* 0x0000003005051c11 */ /* 0x000fe2000f8e18ff */
[----:B------:R-:W-:Y:S04]  /*7340*/  UISETP.NE.AND UP0, UPT, UR51, 0x4, UPT ;  /* 0x000000043300788c */ /* 0x000fe8000bf05270 */
[----:B------:R-:W-:Y:S01]  /*7350*/  @P1 VIADD R5, R5, 0x50 ;  /* 0x0000005005051836 */ /* 0x000fe20000000000 */
[----:B------:R-:W-:Y:S04]  /*7360*/  USEL UR51, UR51, URZ, UP0 ;  /* 0x000000ff33337287 */ /* 0x000fe80008000000 */
[----:B------:R-:W-:Y:S04]  /*7370*/  @P1 PRMT R0, R0, 0x654, R5 ;  /* 0x0000065400001816 */ /* 0x000fe80000000005 */
[----:B------:R2:W-:Y:S04]  /*7380*/  @P1 SYNCS.ARRIVE.TRANS64.RED.A1T0 RZ, [R0+URZ], RZ ;  /* 0x000000ff00ff19a7 */ /* 0x0005e800081004ff */
.L_x_115:
[----:B------:R-:W3:Y:S01]  /*7390*/  @P1 SYNCS.PHASECHK.TRANS64.TRYWAIT P0, [R3+URZ+0x30], R2 ;  /* 0x00003002030015a7 */ /* 0x000ee200080011ff */
[----:B------:R-:W-:Y:S01]  /*73a0*/  BSSY B1, `(.L_x_116) ;  /* 0x000001f000017945 */ /* 0x000fe20003800000 */
[----:B---3--:R-:W-:Y:S03]  /*73b0*/  @P1 SEL R101, RZ, 0x1, !P0 ;  /* 0x00000001ff651807 */ /* 0x008fe60004000000 */
[----:B------:R-:W-:Y:S05]  /*73c0*/  @!P1 BRA `(.L_x_117) ;  /* 0x0000000000709947 */ /* 0x000fea0003800000 */
[----:B------:R-:W-:Y:S01]  /*73d0*/  ISETP.NE.AND P1, PT, R103, RZ, PT ;  /* 0x000000ff6700720c */ /* 0x000fe20003f25270 */
[----:B------:R-:W-:Y:S01]  /*73e0*/  BSSY B0, `(.L_x_118) ;  /* 0x000000b000007945 */ /* 0x000fe20003800000 */
[----:B------:R-:W-:Y:S11]  /*73f0*/  ISETP.NE.AND P0, PT, R101, RZ, PT ;  /* 0x000000ff6500720c */ /* 0x000ff60003f05270 */
[----:B------:R-:W-:Y:S05]  /*7400*/  @P1 IMAD R4, R87, 0x4000, R178 ;  /* 0x0000400057041824 */ /* 0x000fea00078e02b2 */
[----:B------:R-:W-:Y:S04]  /*7410*/  @P1 IADD3 R9, PT, PT, R4, UR48, RZ ;  /* 0x0000003004091c10 */ /* 0x000fe8000fffe0ff */
[----:B------:R-:W-:Y:S01]  /*7420*/  @P1 IADD3 R7, PT, PT, R102, R9, RZ ;  /* 0x0000000966071210 */ /* 0x000fe20007ffe0ff */
[--C-:B------:R-:W-:Y:S02]  /*7430*/  @P1 IMAD.IADD R5, R100, 0x1, R9.reuse ;  /* 0x0000000164051824 */ /* 0x100fe400078e0209 */
[----:B------:R-:W-:Y:S01]  /*7440*/  @P1 IMAD.IADD R2, R108, 0x1, R9 ;  /* 0x000000016c021824 */ /* 0x000fe200078e0209 */
[----:B------:R-:W-:Y:S06]  /*7450*/  @P0 BRA `(.L_x_119) ;  /* 0x00000000000c0947 */ /* 0x000fec0003800000 */
[----:B--2---:R-:W-:Y:S04]  /*7460*/  SHF.L.U32 R0, R167, 0x1f, RZ ;  /* 0x0000001fa7007819 */ /* 0x004fe800000006ff */
[----:B------:R-:W2:Y:S02]  /*7470*/  SYNCS.PHASECHK.TRANS64.TRYWAIT P0, [R3+URZ+0x30], R0 ;  /* 0x00003000030075a7 */ /* 0x000ea400080011ff */
[----:B--2---:R-:W-:Y:S05]  /*7480*/  @!P0 BRA `(.L_x_120) ;  /* 0x0000004800408947 */ /* 0x004fea0003800000 */
.L_x_119:
[----:B------:R-:W-:Y:S05]  /*7490*/  BSYNC B0 ;  /* 0x0000000000007941 */ /* 0x000fea0003800000 */
.L_x_118:
[----:B------:R-:W-:Y:S01]  /*74a0*/  ISETP.NE.AND P0, PT, R103, RZ, PT ;  /* 0x000000ff6700720c */ /* 0x000fe20003f05270 */
[----:B------:R-:W-:Y:S11]  /*74b0*/  VIADD R87, R87, 0x1 ;  /* 0x0000000157577836 */ /* 0x000ff60000000000 */
[----:B------:R-:W-:Y:S01]  /*74c0*/  @!UPT UIADD3 URZ, UPT, UPT, URZ, URZ, URZ ;  /* 0x000000fffffff290 */ /* 0x000fe2000fffe0ff */
[----:B------:R3:W4:Y:S01]  /*74d0*/  @P0 LDS.128 R88, [R4+UR48+0x400] ;  /* 0x0004003004580984 */ /* 0x0007220008000c00 */
[--C-:B--2---:R-:W-:Y:S01]  /*74e0*/  @P0 IMAD.IADD R3, R102, 0x1, R5.reuse ;  /* 0x0000000166030824 */ /* 0x104fe200078e0205 */
[C---:B------:R-:W-:Y:S01]  /*74f0*/  @P0 IADD3 R0, PT, PT, R108.reuse, R7, RZ ;  /* 0x000000076c000210 */ /* 0x040fe20007ffe0ff */
[C---:B------:R-:W-:Y:S01]  /*7500*/  @P0 IMAD.IADD R6, R108.reuse, 0x1, R5 ;  /* 0x000000016c060824 */ /* 0x040fe200078e0205 */
[----:B------:R3:W2:Y:S02]  /*7510*/  @P0 LDS.128 R96, [R2+0x400] ;  /* 0x0004000002600984 */ /* 0x0006a40000000c00 */
[----:B------:R-:W-:Y:S02]  /*7520*/  @P0 IADD3 R8, PT, PT, R108, R3, RZ ;  /* 0x000000036c080210 */ /* 0x000fe40007ffe0ff */
[----:B------:R3:W1:Y:S04]  /*7530*/  @P0 LDS.128 R104, [R7+0x400] ;  /* 0x0004000007680984 */ /* 0x0006680000000c00 */
[----:B------:R3:W1:Y:S04]  /*7540*/  @P0 LDS.128 R112, [R0+0x400] ;  /* 0x0004000000700984 */ /* 0x0006680000000c00 */
[----:B------:R3:W1:Y:S04]  /*7550*/  @P0 LDS.128 R120, [R5+0x400] ;  /* 0x0004000005780984 */ /* 0x0006680000000c00 */
[----:B------:R3:W1:Y:S04]  /*7560*/  @P0 LDS.128 R128, [R6+0x400] ;  /* 0x0004000006800984 */ /* 0x0006680000000c00 */
[----:B------:R3:W1:Y:S04]  /*7570*/  @P0 LDS.128 R136, [R3+0x400] ;  /* 0x0004000003880984 */ /* 0x0006680000000c00 */
[----:B------:R3:W1:Y:S02]  /*7580*/  @P0 LDS.128 R144, [R8+0x400] ;  /* 0x0004000008900984 */ /* 0x0006640000000c00 */
.L_x_117:
[----:B------:R-:W-:Y:S05]  /*7590*/  BSYNC B1 ;  /* 0x0000000000017941 */ /* 0x000fea0003800000 */
.L_x_116:
[----:B---3--:R-:W-:Y:S05]  /*75a0*/  VIADD R3, R80, 0x40 ;  /* 0x0000004050037836 */ /* 0x008fea0000000000 */
[----:B------:R-:W-:Y:S04]  /*75b0*/  SHF.R.U32.HI R3, RZ, 0x15, R3 ;  /* 0x00000015ff037819 */ /* 0x000fe80000011603 */
[----:B------:R-:W-:Y:S11]  /*75c0*/  LOP3.LUT P0, RZ, R3, 0x3, R162, 0x48, !PT ;  /* 0x0000000303ff7812 */ /* 0x000ff600078048a2 */
[----:B------:R-:W-:Y:S02]  /*75d0*/  @!UPT UIADD3 URZ, UPT, UPT, URZ, URZ, URZ ;  /* 0x000000fffffff290 */ /* 0x000fe4000fffe0ff */
[----:B------:R-:W-:Y:S05]  /*75e0*/  @!P0 BRA `(.L_x_121) ;  /* 0x0000000000408947 */ /* 0x000fea0003800000 */
[----:B------:R-:W3:Y:S01]  /*75f0*/  LDCU.64 UR8, c[0x4][0x70] ;  /* 0x01000e00ff0877ac */ /* 0x000ee20008000a00 */
[----:B------:R-:W-:Y:S01]  /*7600*/  MOV R3, 0x0 ;  /* 0x0000000000037802 */ /* 0x000fe20000000f00 */
[----:B------:R-:W-:Y:S02]  /*7610*/  HFMA2 R12, -RZ, RZ, 0, 5.9604644775390625e-08 ;  /* 0x00000001ff0c7431 */ /* 0x000fe400000001ff */
[----:B------:R-:W-:Y:S02]  /*7620*/  IMAD.MOV.U32 R8, RZ, RZ, 0x192 ;  /* 0x00000192ff087424 */ /* 0x000fe400078e00ff */
[----:B------:R-:W-:Y:S01]  /*7630*/  IMAD.MOV.U32 R13, RZ, RZ, RZ ;  /* 0x000000ffff0d7224 */ /* 0x000fe200078e00ff */
[----:B------:R-:W5:Y:S01]  /*7640*/  LDCU.64 UR6, c[0x4][0x78] ;  /* 0x01000f00ff0677ac */ /* 0x000f620008000a00 */
[----:B------:R-:W1:Y:S01]  /*7650*/  LDC.64 R2, c[0x4][R3] ;  /* 0x0100000003027b82 */ /* 0x000e620000000a00 */
[----:B------:R-:W2:Y:S01]  /*7660*/  LDCU.64 UR4, c[0x4][0x10] ;  /* 0x01000200ff0477ac */ /* 0x000ea20008000a00 */
[----:B---3--:R-:W-:Y:S01]  /*7670*/  MOV R5, UR9 ;  /* 0x0000000900057c02 */ /* 0x008fe20008000f00 */
[----:B------:R-:W-:Y:S01]  /*7680*/  IMAD.U32 R4, RZ, RZ, UR8 ;  /* 0x00000008ff047e24 */ /* 0x000fe2000f8e00ff */
[----:B-----5:R-:W-:Y:S01]  /*7690*/  MOV R7, UR7 ;  /* 0x0000000700077c02 */ /* 0x020fe20008000f00 */
[----:B------:R-:W-:Y:S01]  /*76a0*/  IMAD.U32 R6, RZ, RZ, UR6 ;  /* 0x00000006ff067e24 */ /* 0x000fe2000f8e00ff */
[----:B--2---:R-:W-:Y:S01]  /*76b0*/  MOV R11, UR5 ;  /* 0x00000005000b7c02 */ /* 0x004fe20008000f00 */
[----:B------:R-:W-:Y:S02]  /*76c0*/  IMAD.U32 R10, RZ, RZ, UR4 ;  /* 0x00000004ff0a7e24 */ /* 0x000fe4000f8e00ff */
[----:B------:R-:W-:Y:S07]  /*76d0*/  LEPC R20, `(.L_x_121) ;  /* 0x000000001014794e */ /* 0x000fee0000000000 */
[----:B-1--4-:R-:W-:Y:S05]  /*76e0*/  CALL.ABS.NOINC R2 ;  /* 0x0000000002007343 */ /* 0x012fea0003c00000 */
.L_x_121:
[----:B------:R-:W-:Y:S05]  /*76f0*/  WARPSYNC.ALL ;  /* 0x0000000000007948 */ /* 0x000fea0003800000 */
[----:B------:R-:W-:Y:S01]  /*7700*/  R2UR UR4, R80 ;  /* 0x00000000500472ca */ /* 0x000fe200000e0000 */
[--C-:B----4-:R-:W-:Y:S01]  /*7710*/  HADD2.F32 R82, -RZ, R88.reuse.H0_H0 ;  /* 0x20000058ff527230 */ /* 0x110fe20000004100 */
[----:B------:R-:W-:Y:S01]  /*7720*/  ISETP.NE.AND P6, PT, R176, RZ, PT ;  /* 0x000000ffb000720c */ /* 0x000fe20003fc5270 */
[----:B------:R-:W-:Y:S01]  /*7730*/  HADD2.F32 R83, -RZ, R88.H1_H1 ;  /* 0x30000058ff537230 */ /* 0x000fe20000004100 */
[----:B--2---:R-:W-:Y:S01]  /*7740*/  MOV R0, UR51 ;  /* 0x0000003300007c02 */ /* 0x004fe20008000f00 */
[--C-:B------:R-:W-:Y:S01]  /*7750*/  HADD2.F32 R84, -RZ, R89.reuse.H0_H0 ;  /* 0x20000059ff547230 */ /* 0x100fe20000004100 */
[----:B------:R-:W-:Y:S01]  /*7760*/  MOV R85, UR37 ;  /* 0x0000002500557c02 */ /* 0x000fe20008000f00 */
[----:B------:R-:W-:Y:S01]  /*7770*/  HADD2.F32 R86, -RZ, R89.H1_H1 ;  /* 0x30000059ff567230 */ /* 0x000fe20000004100 */
[----:B------:R-:W-:Y:S01]  /*7780*/  ISETP.NE.AND P0, PT, R170, RZ, PT ;  /* 0x000000ffaa00720c */ /* 0x000fe20003f05270 */
[----:B------:R-:W-:Y:S04]  /*7790*/  BSSY.RECONVERGENT B0, `(.L_x_122) ;  /* 0x00000fc000007945 */ /* 0x000fe80003800200 */
[----:B------:R-:W2:Y:S02]  /*77a0*/  LDTM.x64 R4, tmem[UR4+0x40] ;  /* 0x00004004000479ee */ /* 0x000ea40008340000 */
[----:B------:R-:W-:Y:S04]  /*77b0*/  @P6 LEA R0, R0, UR48, 0x3 ;  /* 0x0000003000006c11 */ /* 0x000fe8000f8e18ff */
[----:B------:R-:W-:Y:S04]  /*77c0*/  @P6 IADD3 R0, PT, PT, R0, 0x50, RZ ;  /* 0x0000005000006810 */ /* 0x000fe80007ffe0ff */
[----:B------:R-:W-:Y:S01]  /*77d0*/  @P6 PRMT R85, R85, 0x654, R0 ;  /* 0x0000065455556816 */ /* 0x000fe20000000000 */
[C---:B--2---:R-:W-:Y:S01]  /*77e0*/  FMUL R0, R78.reuse, R4 ;  /* 0x000000044e007220 */ /* 0x044fe20000400000 */
[C---:B------:R-:W-:Y:S01]  /*77f0*/  FMUL R2, R78.reuse, R5 ;  /* 0x000000054e027220 */ /* 0x040fe20000400000 */
[C---:B------:R-:W-:Y:S01]  /*7800*/  FMUL R3, R78.reuse, R6 ;  /* 0x000000064e037220 */ /* 0x040fe20000400000 */
[C---:B------:R-:W-:Y:S01]  /*7810*/  FMUL R7, R78.reuse, R7 ;  /* 0x000000074e077220 */ /* 0x040fe20000400000 */
[C---:B------:R-:W-:Y:S01]  /*7820*/  FFMA R0, R81.reuse, R82, R0 ;  /* 0x0000005251007223 */ /* 0x040fe20000000000 */
[C---:B------:R-:W-:Y:S01]  /*7830*/  FFMA R2, R81.reuse, R83, R2 ;  /* 0x0000005351027223 */ /* 0x040fe20000000002 */
[--C-:B------:R-:W-:Y:S02]  /*7840*/  HADD2.F32 R83, -RZ, R90.reuse.H0_H0 ;  /* 0x2000005aff537230 */ /* 0x100fe40000004100 */
[C---:B------:R-:W-:Y:S01]  /*7850*/  FFMA R3, R81.reuse, R84, R3 ;  /* 0x0000005451037223 */ /* 0x040fe20000000003 */
[----:B------:R-:W-:Y:S01]  /*7860*/  FFMA R7, R81, R86, R7 ;  /* 0x0000005651077223 */ /* 0x000fe20000000007 */
[----:B------:R-:W-:Y:S01]  /*7870*/  FMUL R4, R78, R8 ;  /* 0x000000084e047220 */ /* 0x000fe20000400000 */
[----:B-1----:R-:W-:Y:S01]  /*7880*/  F2FP.F16.F32.PACK_AB R92, R2, R0 ;  /* 0x00000000025c723e */ /* 0x002fe200000000ff */
[----:B------:R-:W-:Y:S02]  /*7890*/  HADD2.F32 R82, -RZ, R90.H1_H1 ;  /* 0x3000005aff527230 */ /* 0x000fe40000004100 */
[C---:B------:R-:W-:Y:S01]  /*78a0*/  FMUL R5, R78.reuse, R9 ;  /* 0x000000094e057220 */ /* 0x040fe20000400000 */
[----:B------:R-:W-:Y:S01]  /*78b0*/  F2FP.F16.F32.PACK_AB R93, R7, R3 ;  /* 0x00000003075d723e */ /* 0x000fe200000000ff */
        /* <DEDUP_REMOVED lines=19> */
[----:B------:R1:W-:Y:S01]  /*79f0*/  STS.128 [R178+UR48+0x4400], R92 ;  /* 0x0044005cb2007988 */ /* 0x0003e20008000c30 */
        /* <DEDUP_REMOVED lines=8> */
[C---:B------:R-:W-:Y:S01]  /*7a80*/  FMUL R14, R78.reuse, R18 ;  /* 0x000000124e0e7220 */ /* 0x040fe20000400000 */
[----:B------:R-:W-:Y:S01]  /*7a90*/  F2FP.F16.F32.PACK_AB R117, R15, R10 ;  /* 0x0000000a0f75723e */ /* 0x000fe200000000ff */
[C---:B------:R-:W-:Y:S01]  /*7aa0*/  FFMA R12, R81.reuse, R3, R12 ;  /* 0x00000003510c7223 */ /* 0x040fe2000000000c */
[--C-:B------:R-:W-:Y:S02]  /*7ab0*/  HADD2.F32 R3, -RZ, R99.reuse.H0_H0 ;  /* 0x20000063ff037230 */ /* 0x100fe40000004100 */
[C---:B------:R-:W-:Y:S01]  /*7ac0*/  FFMA R13, R81.reuse, R0, R13 ;  /* 0x00000000510d7223 */ /* 0x040fe2000000000d */
[----:B------:R-:W-:Y:S02]  /*7ad0*/  HADD2.F32 R2, -RZ, R99.H1_H1 ;  /* 0x30000063ff027230 */ /* 0x000fe40000004100 */
[C---:B------:R-:W-:Y:S01]  /*7ae0*/  FMUL R19, R78.reuse, R19 ;  /* 0x000000134e137220 */ /* 0x040fe20000400000 */
[--C-:B------:R-:W-:Y:S02]  /*7af0*/  HADD2.F32 R83, -RZ, R104.reuse.H0_H0 ;  /* 0x20000068ff537230 */ /* 0x100fe40000004100 */
[----:B------:R-:W-:Y:S01]  /*7b00*/  FFMA R14, R81, R3, R14 ;  /* 0x00000003510e7223 */ /* 0x000fe2000000000e */
[----:B------:R-:W-:Y:S01]  /*7b10*/  F2FP.F16.F32.PACK_AB R118, R13, R12 ;  /* 0x0000000c0d76723e */ /* 0x000fe200000000ff */
        /* <DEDUP_REMOVED lines=38> */
[C---:B------:R-:W-:Y:S01]  /*7d80*/  FMUL R31, R78.reuse, R31 ;  /* 0x0000001f4e1f7220 */ /* 0x040fe20000400000 */
[----:B------:R3:W-:Y:S01]  /*7d90*/  STS.128 [R177+0x4400], R124 ;  /* 0x0044007cb1007388 */ /* 0x0007e20000000c00 */
[--C-:B------:R-:W-:Y:S02]  /*7da0*/  HADD2.F32 R3, -RZ, R114.reuse.H0_H0 ;  /* 0x20000072ff037230 */ /* 0x100fe40000004100 */
[----:B------:R-:W-:Y:S01]  /*7db0*/  FFMA R26, R81, R0, R26 ;  /* 0x00000000511a7223 */ /* 0x000fe2000000001a */
[----:B------:R-:W-:Y:S01]  /*7dc0*/  HADD2.F32 R0, -RZ, R113.H1_H1 ;  /* 0x30000071ff007230 */ /* 0x000fe20000004100 */
[----:B------:R-:W-:Y:S01]  /*7dd0*/  F2FP.F16.F32.PACK_AB R132, R25, R24 ;  /* 0x000000181984723e */ /* 0x000fe200000000ff */
[C---:B------:R-:W-:Y:S01]  /*7de0*/  FMUL R28, R78.reuse, R32 ;  /* 0x000000204e1c7220 */ /* 0x040fe20000400000 */
[----:B------:R-:W-:Y:S02]  /*7df0*/  HADD2.F32 R2, -RZ, R114.H1_H1 ;  /* 0x30000072ff027230 */ /* 0x000fe40000004100 */
[C---:B------:R-:W-:Y:S01]  /*7e00*/  FMUL R29, R78.reuse, R33 ;  /* 0x000000214e1d7220 */ /* 0x040fe20000400000 */
[--C-:B------:R-:W-:Y:S02]  /*7e10*/  HADD2.F32 R83, -RZ, R115.reuse.H0_H0 ;  /* 0x20000073ff537230 */ /* 0x100fe40000004100 */
[C---:B------:R-:W-:Y:S01]  /*7e20*/  FFMA R31, R81.reuse, R0, R31 ;  /* 0x00000000511f7223 */ /* 0x040fe2000000001f */
[C---:B------:R-:W-:Y:S01]  /*7e30*/  FFMA R28, R81.reuse, R3, R28 ;  /* 0x00000003511c7223 */ /* 0x040fe2000000001c */
[----:B------:R-:W-:Y:S01]  /*7e40*/  FFMA R29, R81, R2, R29 ;  /* 0x00000002511d7223 */ /* 0x000fe2000000001d */
[C---:B------:R-:W-:Y:S01]  /*7e50*/  FMUL R30, R78.reuse, R34 ;  /* 0x000000224e1e7220 */ /* 0x040fe20000400000 */
[----:B------:R-:W-:Y:S01]  /*7e60*/  HADD2.F32 R82, -RZ, R115.H1_H1 ;  /* 0x30000073ff527230 */ /* 0x000fe20000004100 */
[----:B------:R-:W-:Y:S01]  /*7e70*/  F2FP.F16.F32.PACK_AB R133, R31, R26 ;  /* 0x0000001a1f85723e */ /* 0x000fe200000000ff */
        /* <DEDUP_REMOVED lines=16> */
[----:B-1----:R-:W-:Y:S01]  /*7f80*/  F2FP.F16.F32.PACK_AB R92, R33, R32 ;  /* 0x00000020215c723e */ /* 0x002fe200000000ff */
        /* <DEDUP_REMOVED lines=42> */
[--C-:B------:R-:W-:Y:S02]  /*8230*/  HADD2.F32 R3, -RZ, R136.reuse.H0_H0 ;  /* 0x20000088ff037230 */ /* 0x100fe40000004100 */
[C---:B------:R-:W-:Y:S01]  /*8240*/  FFMA R46, R81.reuse, R83, R46 ;  /* 0x00000053512e7223 */ /* 0x040fe2000000002e */
[C---:B------:R-:W-:Y:S01]  /*8250*/  FMUL R48, R78.reuse, R52 ;  /* 0x000000344e307220 */ /* 0x040fe20000400000 */
        /* <DEDUP_REMOVED lines=17> */
[C---:B------:R-:W-:Y:S01]  /*8370*/  FFMA R52, R81.reuse, R0, R52 ;  /* 0x0000000051347223 */ /* 0x040fe20000000034 */
[C---:B------:R-:W-:Y:S01]  /*8380*/  FFMA R53, R81.reuse, R2, R53 ;  /* 0x0000000251357223 */ /* 0x040fe20000000035 */
[----:B------:R-:W-:Y:S02]  /*8390*/  HADD2.F32 R0, -RZ, R139.H1_H1 ;  /* 0x3000008bff007230 */ /* 0x000fe40000004100 */
[----:B------:R-:W-:Y:S01]  /*83a0*/  FFMA R54, R81, R3, R54 ;  /* 0x0000000351367223 */ /* 0x000fe20000000036 */
[C---:B------:R-:W-:Y:S01]  /*83b0*/  FMUL R59, R78.reuse, R59 ;  /* 0x0000003b4e3b7220 */ /* 0x040fe20000400000 */
[--C-:B------:R-:W-:Y:S02]  /*83c0*/  HADD2.F32 R3, -RZ, R144.reuse.H0_H0 ;  /* 0x20000090ff037230 */ /* 0x100fe40000004100 */
[C---:B------:R-:W-:Y:S01]  /*83d0*/  FMUL R56, R78.reuse, R60 ;  /* 0x0000003c4e387220 */ /* 0x040fe20000400000 */
[----:B------:R-:W-:Y:S02]  /*83e0*/  HADD2.F32 R2, -RZ, R144.H1_H1 ;  /* 0x30000090ff027230 */ /* 0x000fe40000004100 */
[C---:B------:R-:W-:Y:S01]  /*83f0*/  FMUL R57, R78.reuse, R61 ;  /* 0x0000003d4e397220 */ /* 0x040fe20000400000 */
[--C-:B------:R-:W-:Y:S01]  /*8400*/  HADD2.F32 R83, -RZ, R145.reuse.H0_H0 ;  /* 0x20000091ff537230 */ /* 0x100fe20000004100 */
[----:B------:R-:W-:Y:S01]  /*8410*/  F2FP.F16.F32.PACK_AB R118, R45, R44 ;  /* 0x0000002c2d76723e */ /* 0x000fe200000000ff */
[C---:B------:R-:W-:Y:S01]  /*8420*/  FMUL R58, R78.reuse, R62 ;  /* 0x0000003e4e3a7220 */ /* 0x040fe20000400000 */
[----:B------:R-:W-:Y:S01]  /*8430*/  F2FP.F16.F32.PACK_AB R119, R51, R46 ;  /* 0x0000002e3377723e */ /* 0x000fe200000000ff */
[C---:B------:R-:W-:Y:S01]  /*8440*/  FFMA R59, R81.reuse, R0, R59 ;  /* 0x00000000513b7223 */ /* 0x040fe2000000003b */
[C---:B------:R-:W-:Y:S01]  /*8450*/  FFMA R56, R81.reuse, R3, R56 ;  /* 0x0000000351387223 */ /* 0x040fe20000000038 */
[----:B------:R-:W-:Y:S02]  /*8460*/  HADD2.F32 R0, -RZ, R145.H1_H1 ;  /* 0x30000091ff007230 */ /* 0x000fe40000004100 */
[C---:B------:R-:W-:Y:S01]  /*8470*/  FFMA R57, R81.reuse, R2, R57 ;  /* 0x0000000251397223 */ /* 0x040fe20000000039 */
[----:B------:R1:W-:Y:S01]  /*8480*/  STS.128 [R183+0x4400], R116 ;  /* 0x00440074b7007388 */ /* 0x0003e20000000c00 */
[C---:B------:R-:W-:Y:S01]  /*8490*/  FMUL R63, R78.reuse, R63 ;  /* 0x0000003f4e3f7220 */ /* 0x040fe20000400000 */
[--C-:B------:R-:W-:Y:S02]  /*84a0*/  HADD2.F32 R3, -RZ, R146.reuse.H0_H0 ;  /* 0x20000092ff037230 */ /* 0x100fe40000004100 */
[C---:B------:R-:W-:Y:S01]  /*84b0*/  FFMA R58, R81.reuse, R83, R58 ;  /* 0x00000053513a7223 */ /* 0x040fe2000000003a */
        /* <DEDUP_REMOVED lines=8> */
[----:B---3--:R-:W-:Y:S01]  /*8540*/  F2FP.F16.F32.PACK_AB R124, R49, R48 ;  /* 0x00000030317c723e */ /* 0x008fe200000000ff */
[----:B------:R-:W-:Y:S01]  /*8550*/  FFMA R60, R81, R3, R60 ;  /* 0x00000003513c7223 */ /* 0x000fe2000000003c */
[----:B------:R-:W-:Y:S01]  /*8560*/  F2FP.F16.F32.PACK_AB R125, R55, R50 ;  /* 0x00000032377d723e */ /* 0x000fe200000000ff */
[----:B------:R-:W-:Y:S01]  /*8570*/  FFMA R61, R81, R2, R61 ;  /* 0x00000002513d7223 */ /* 0x000fe2000000003d */
[----:B------:R-:W-:Y:S01]  /*8580*/  F2FP.F16.F32.PACK_AB R126, R53, R52 ;  /* 0x00000034357e723e */ /* 0x000fe200000000ff */
[----:B------:R-:W-:Y:S01]  /*8590*/  FFMA R62, R81, R83, R62 ;  /* 0x00000053513e7223 */ /* 0x000fe2000000003e */
[----:B------:R-:W-:Y:S01]  /*85a0*/  F2FP.F16.F32.PACK_AB R127, R59, R54 ;  /* 0x000000363b7f723e */ /* 0x000fe200000000ff */
[----:B------:R-:W-:Y:S01]  /*85b0*/  FFMA R67, R81, R82, R67 ;  /* 0x0000005251437223 */ /* 0x000fe20000000043 */
[----:B----4-:R-:W-:Y:S02]  /*85c0*/  F2FP.F16.F32.PACK_AB R132, R57, R56 ;  /* 0x000000383984723e */ /* 0x010fe400000000ff */
[----:B------:R-:W-:Y:S01]  /*85d0*/  F2FP.F16.F32.PACK_AB R133, R63, R58 ;  /* 0x0000003a3f85723e */ /* 0x000fe200000000ff */
[----:B------:R1:W-:Y:S01]  /*85e0*/  STS.128 [R174+0x4400], R124 ;  /* 0x0044007cae007388 */ /* 0x0003e20000000c00 */
[----:B------:R-:W-:Y:S02]  /*85f0*/  F2FP.F16.F32.PACK_AB R134, R61, R60 ;  /* 0x0000003c3d86723e */ /* 0x000fe400000000ff */
[----:B------:R-:W-:Y:S02]  /*8600*/  F2FP.F16.F32.PACK_AB R135, R67, R62 ;  /* 0x0000003e4387723e */ /* 0x000fe400000000ff */
[----:B------:R-:W-:Y:S02]  /*8610*/  LEA R0, R87, UR48, 0x3 ;  /* 0x0000003057007c11 */ /* 0x000fe4000f8e18ff */
[----:B------:R-:W-:Y:S01]  /*8620*/  @P6 SHF.L.U32 R3, R167, 0x1f, RZ ;  /* 0x0000001fa7036819 */ /* 0x000fe200000006ff */
        /* <DEDUP_REMOVED lines=9> */
[----:B------:R-:W-:Y:S02]  /*86c0*/  UIADD3 UR8, UP0, UPT, UR52, 0x680, URZ ;  /* 0x0000068034087890 */ /* 0x000fe4000ff1e0ff */
[----:B------:R-:W-:Y:S02]  /*86d0*/  UIADD3 UR5, UPT, UPT, UR41, 0x40, URZ ;  /* 0x0000004029057890 */ /* 0x000fe4000fffe0ff */
[----:B------:R-:W-:Y:S02]  /*86e0*/  UIADD3 UR4, UPT, UPT, UR48, 0x4400, URZ ;  /* 0x0000440030047890 */ /* 0x000fe4000fffe0ff */
[----:B------:R-:W-:Y:S01]  /*86f0*/  UIADD3.X UR9, UPT, UPT, URZ, UR53, URZ, UP0, !UPT ;  /* 0x00000035ff097290 */ /* 0x000fe200087fe4ff */
[----:B------:R-:W-:Y:S01]  /*8700*/  UMOV UR6, UR42 ;  /* 0x0000002a00067c82 */ /* 0x000fe20008000000 */
[----:B------:R-:W-:Y:S07]  /*8710*/  UMOV UR7, UR36 ;  /* 0x0000002400077c82 */ /* 0x000fee0008000000 */
[----:B------:R2:W-:Y:S01]  /*8720*/  UTMASTG.3D [UR4], [UR8] ;  /* 0x00000004080073b5 */ /* 0x0005e20008010000 */
[----:B------:R0:W-:Y:S01]  /*8730*/  UTMACMDFLUSH ;  /* 0x00000000000079b7 */ /* 0x0001e20000000000 */
[----:B--2---:R-:W-:Y:S04]  /*8740*/  DEPBAR.LE SB0, 0x1 ;  /* 0x000080400000791a */ /* 0x004fe80000000000 */
.L_x_123:
[----:B------:R-:W-:Y:S05]  /*8750*/  BSYNC.RECONVERGENT B0 ;  /* 0x0000000000007941 */ /* 0x000fea0003800200 */
.L_x_122:
[----:B------:R-:W-:Y:S01]  /*8760*/  BAR.SYNC.DEFER_BLOCKING 0x1, 0x80 ;  /* 0x0042000000007b1d */ /* 0x000fe20000010000 */
[----:B------:R-:W-:Y:S04]  /*8770*/  UIADD3 UR40, UPT, UPT, UR51, 0x1, URZ ;  /* 0x0000000133287890 */ /* 0x000fe8000fffe0ff */
[----:B------:R-:W-:Y:S04]  /*8780*/  UISETP.NE.AND UP0, UPT, UR40, 0x4, UPT ;  /* 0x000000042800788c */ /* 0x000fe8000bf05270 */
[----:B------:R-:W-:Y:S01]  /*8790*/  USEL UR40, UR40, URZ, UP0 ;  /* 0x000000ff28287287 */ /* 0x000fe20008000000 */
[----:B------:R2:W-:Y:S01]  /*87a0*/  @P6 SYNCS.ARRIVE.TRANS64.RED.A1T0 RZ, [R85+URZ], RZ ;  /* 0x000000ff55ff69a7 */ /* 0x0005e200081004ff */
[----:B------:R-:W-:Y:S01]  /*87b0*/  BSSY B1, `(.L_x_124) ;  /* 0x0000020000017945 */ /* 0x000fe20003800000 */
[----:B------:R-:W3:Y:S02]  /*87c0*/  @P6 SYNCS.PHASECHK.TRANS64.TRYWAIT P0, [R0+URZ+0x30], R3 ;  /* 0x00003003000065a7 */ /* 0x000ee400080011ff */
[----:B---3--:R-:W-:Y:S01]  /*87d0*/  @P6 SEL R101, RZ, 0x1, !P0 ;  /* 0x00000001ff656807 */ /* 0x008fe20004000000 */
[----:B--2---:R-:W-:Y:S06]  /*87e0*/  @!P6 BRA `(.L_x_125) ;  /* 0x000000000070e947 */ /* 0x004fec0003800000 */
        /* <DEDUP_REMOVED lines=9> */
[----:B------:R-:W-:Y:S04]  /*8880*/  SHF.L.U32 R7, R167, 0x1f, RZ ;  /* 0x0000001fa7077819 */ /* 0x000fe800000006ff */
[----:B------:R-:W2:Y:S02]  /*8890*/  SYNCS.PHASECHK.TRANS64.TRYWAIT P0, [R0+URZ+0x30], R7 ;  /* 0x00003007000075a7 */ /* 0x000ea400080011ff */
[----:B--2---:R-:W-:Y:S05]  /*88a0*/  @!P0 BRA `(.L_x_128) ;  /* 0x00000034004c8947 */ /* 0x004fea0003800000 */
.L_x_127:
[----:B------:R-:W-:Y:S05]  /*88b0*/  BSYNC B0 ;  /* 0x0000000000007941 */ /* 0x000fea0003800000 */
.L_x_126:
        /* <DEDUP_REMOVED lines=15> */
.L_x_125:
[----:B------:R-:W-:Y:S05]  /*89b0*/  BSYNC B1 ;  /* 0x0000000000017941 */ /* 0x000fea0003800000 */
.L_x_124:
        /* <DEDUP_REMOVED lines=21> */
.L_x_129:
[----:B------:R-:W-:Y:S05]  /*8b10*/  WARPSYNC.ALL ;  /* 0x0000000000007948 */ /* 0x000fea0003800000 */
[----:B------:R-:W-:Y:S01]  /*8b20*/  R2UR UR4, R80 ;  /* 0x00000000500472ca */ /* 0x000fe200000e0000 */
[--C-:B----4-:R-:W-:Y:S01]  /*8b30*/  HADD2.F32 R82, -RZ, R88.reuse.H0_H0 ;  /* 0x20000058ff527230 */ /* 0x110fe20000004100 */
[----:B------:R-:W-:Y:S01]  /*8b40*/  ISETP.NE.AND P6, PT, R176, RZ, PT ;  /* 0x000000ffb000720c */ /* 0x000fe20003fc5270 */
[----:B------:R-:W-:Y:S01]  /*8b50*/  HADD2.F32 R83, -RZ, R88.H1_H1 ;  /* 0x30000058ff537230 */ /* 0x000fe20000004100 */
[----:B------:R-:W-:Y:S01]  /*8b60*/  MOV R3, UR40 ;  /* 0x0000002800037c02 */ /* 0x000fe20008000f00 */
[----:B------:R-:W-:Y:S01]  /*8b70*/  BSSY.RECONVERGENT B0, `(.L_x_130) ;  /* 0x0000100000007945 */ /* 0x000fe20003800200 */
[----:B------:R-:W-:Y:S02]  /*8b80*/  MOV R84, UR37 ;  /* 0x0000002500547c02 */ /* 0x000fe40008000f00 */
[----:B------:R-:W-:Y:S05]  /*8b90*/  ISETP.NE.AND P0, PT, R170, RZ, PT ;  /* 0x000000ffaa00720c */ /* 0x000fea0003f05270 */
[----:B------:R-:W3:Y:S02]  /*8ba0*/  LDTM.x64 R4, tmem[UR4+0x80] ;  /* 0x00008004000479ee */ /* 0x000ee40008340000 */
[----:B------:R-:W-:Y:S04]  /*8bb0*/  @P6 LEA R3, R3, UR48, 0x3 ;  /* 0x0000003003036c11 */ /* 0x000fe8000f8e18ff */
[----:B------:R-:W-:Y:S04]  /*8bc0*/  @P6 IADD3 R3, PT, PT, R3, 0x50, RZ ;  /* 0x0000005003036810 */ /* 0x000fe80007ffe0ff */
[----:B------:R-:W-:Y:S01]  /*8bd0*/  @P6 PRMT R84, R84, 0x654, R3 ;  /* 0x0000065454546816 */ /* 0x000fe20000000003 */
[C---:B---3--:R-:W-:Y:S01]  /*8be0*/  FMUL R0, R78.reuse, R4 ;  /* 0x000000044e007220 */ /* 0x048fe20000400000 */
[C---:B------:R-:W-:Y:S01]  /*8bf0*/  FMUL R3, R78.reuse, R6 ;  /* 0x000000064e037220 */ /* 0x040fe20000400000 */
[C---:B------:R-:W-:Y:S01]  /*8c00*/  FMUL R4, R78.reuse, R8 ;  /* 0x000000084e047220 */ /* 0x040fe20000400000 */
[C---:B------:R-:W-:Y:S01]  /*8c10*/  FMUL R6, R78.reuse, R10 ;  /* 0x0000000a4e067220 */ /* 0x040fe20000400000 */
[C---:B------:R-:W-:Y:S01]  /*8c20*/  FFMA R0, R81.reuse, R82, R0 ;  /* 0x0000005251007223 */ /* 0x040fe20000000000 */
[C---:B------:R-:W-:Y:S01]  /*8c30*/  FMUL R8, R78.reuse, R12 ;  /* 0x0000000c4e087220 */ /* 0x040fe20000400000 */
        /* <DEDUP_REMOVED lines=38> */
[--C-:B------:R-:W-:Y:S02]  /*8ea0*/  HADD2.F32 R64, -RZ, R89.reuse.H0_H0 ;  /* 0x20000059ff407230 */ /* 0x100fe40000004100 */
[C---:B------:R-:W-:Y:S01]  /*8eb0*/  FMUL R49, R78.reuse, R53 ;  /* 0x000000354e317220 */ /* 0x040fe20000400000 */
[C---:B------:R-:W-:Y:S01]  /*8ec0*/  FMUL R62, R78.reuse, R66 ;  /* 0x000000424e3e7220 */ /* 0x040fe20000400000 */
[----:B------:R-:W-:Y:S02]  /*8ed0*/  HADD2.F32 R66, -RZ, R89.H1_H1 ;  /* 0x30000059ff427230 */ /* 0x000fe40000004100 */
[C---:B------:R-:W-:Y:S01]  /*8ee0*/  FMUL R53, R78.reuse, R57 ;  /* 0x000000394e357220 */ /* 0x040fe20000400000 */
[C---:B------:R-:W-:Y:S01]  /*8ef0*/  FMUL R7, R78.reuse, R7 ;  /* 0x000000074e077220 */ /* 0x040fe20000400000 */
[C---:B------:R-:W-:Y:S01]  /*8f00*/  FMUL R57, R78.reuse, R61 ;  /* 0x0000003d4e397220 */ /* 0x040fe20000400000 */
[----:B------:R-:W-:Y:S01]  /*8f10*/  FMUL R61, R78, R65 ;  /* 0x000000414e3d7220 */ /* 0x000fe20000400000 */
[--C-:B------:R-:W-:Y:S02]  /*8f20*/  HADD2.F32 R65, -RZ, R90.reuse.H0_H0 ;  /* 0x2000005aff417230 */ /* 0x100fe40000004100 */
[C---:B------:R-:W-:Y:S01]  /*8f30*/  FFMA R2, R81.reuse, R83, R2 ;  /* 0x0000005351027223 */ /* 0x040fe20000000002 */
[C---:B------:R-:W-:Y:S01]  /*8f40*/  FFMA R3, R81.reuse, R64, R3 ;  /* 0x0000004051037223 */ /* 0x040fe20000000003 */
[----:B------:R-:W-:Y:S02]  /*8f50*/  HADD2.F32 R64, -RZ, R90.H1_H1 ;  /* 0x3000005aff407230 */ /* 0x000fe40000004100 */
[C---:B------:R-:W-:Y:S01]  /*8f60*/  FFMA R7, R81.reuse, R66, R7 ;  /* 0x0000004251077223 */ /* 0x040fe20000000007 */
[----:B------:R-:W-:Y:S01]  /*8f70*/  FFMA R4, R81, R65, R4 ;  /* 0x0000004151047223 */ /* 0x000fe20000000004 */
[--C-:B------:R-:W-:Y:S01]  /*8f80*/  HADD2.F32 R65, -RZ, R91.reuse.H0_H0 ;  /* 0x2000005bff417230 */ /* 0x100fe20000004100 */
[----:B-1----:R-:W-:Y:S01]  /*8f90*/  F2FP.F16.F32.PACK_AB R92, R2, R0 ;  /* 0x00000000025c723e */ /* 0x002fe200000000ff */
[----:B------:R-:W-:Y:S01]  /*8fa0*/  HADD2.F32 R0, -RZ, R91.H1_H1 ;  /* 0x3000005bff007230 */ /* 0x000fe20000004100 */
[----:B------:R-:W-:Y:S01]  /*8fb0*/  F2FP.F16.F32.PACK_AB R93, R7, R3 ;  /* 0x00000003075d723e */ /* 0x000fe200000000ff */
[--C-:B--2---:R-:W-:Y:S02]  /*8fc0*/  HADD2.F32 R3, -RZ, R96.reuse.H0_H0 ;  /* 0x20000060ff037230 */ /* 0x104fe40000004100 */
[C---:B------:R-:W-:Y:S01]  /*8fd0*/  FMUL R11, R78.reuse, R11 ;  /* 0x0000000b4e0b7220 */ /* 0x040fe20000400000 */
[----:B------:R-:W-:Y:S02]  /*8fe0*/  HADD2.F32 R2, -RZ, R96.H1_H1 ;  /* 0x30000060ff027230 */ /* 0x000fe40000004100 */
[C---:B------:R-:W-:Y:S01]  /*8ff0*/  FFMA R5, R81.reuse, R64, R5 ;  /* 0x0000004051057223 */ /* 0x040fe20000000005 */
[C---:B------:R-:W-:Y:S01]  /*9000*/  FFMA R6, R81.reuse, R65, R6 ;  /* 0x0000004151067223 */ /* 0x040fe20000000006 */
[C---:B------:R-:W-:Y:S01]  /*9010*/  FFMA R11, R81.reuse, R0, R11 ;  /* 0x00000000510b7223 */ /* 0x040fe2000000000b */
[--C-:B------:R-:W-:Y:S02]  /*9020*/  HADD2.F32 R0, -RZ, R97.reuse.H0_H0 ;  /* 0x20000061ff007230 */ /* 0x100fe40000004100 */
[C---:B------:R-:W-:Y:S01]  /*9030*/  FFMA R8, R81.reuse, R3, R8 ;  /* 0x0000000351087223 */ /* 0x040fe20000000008 */
[--C-:B------:R-:W-:Y:S02]  /*9040*/  HADD2.F32 R3, -RZ, R98.reuse.H0_H0 ;  /* 0x20000062ff037230 */ /* 0x100fe40000004100 */
[C---:B------:R-:W-:Y:S01]  /*9050*/  FFMA R9, R81.reuse, R2, R9 ;  /* 0x0000000251097223 */ /* 0x040fe20000000009 */
[----:B------:R-:W-:Y:S02]  /*9060*/  HADD2.F32 R2, -RZ, R97.H1_H1 ;  /* 0x30000061ff027230 */ /* 0x000fe40000004100 */
[C---:B------:R-:W-:Y:S01]  /*9070*/  FMUL R15, R78.reuse, R15 ;  /* 0x0000000f4e0f7220 */ /* 0x040fe20000400000 */
[----:B------:R-:W-:Y:S01]  /*9080*/  FFMA R10, R81, R0, R10 ;  /* 0x00000000510a7223 */ /* 0x000fe2000000000a */
[----:B------:R-:W-:Y:S01]  /*9090*/  HADD2.F32 R0, -RZ, R98.H1_H1 ;  /* 0x30000062ff007230 */ /* 0x000fe20000004100 */
[----:B------:R-:W-:Y:S01]  /*90a0*/  F2FP.F16.F32.PACK_AB R94, R5, R4 ;  /* 0x00000004055e723e */ /* 0x000fe200000000ff */
[--C-:B------:R-:W-:Y:S02]  /*90b0*/  HADD2.F32 R5, -RZ, R104.reuse.H0_H0 ;  /* 0x20000068ff057230 */ /* 0x100fe40000004100 */
[C---:B------:R-:W-:Y:S01]  /*90c0*/  FFMA R15, R81.reuse, R2, R15 ;  /* 0x00000002510f7223 */ /* 0x040fe2000000000f */
[--C-:B------:R-:W-:Y:S02]  /*90d0*/  HADD2.F32 R2, -RZ, R99.reuse.H1_H1 ;  /* 0x30000063ff027230 */ /* 0x100fe40000004100 */
[C---:B------:R-:W-:Y:S01]  /*90e0*/  FFMA R12, R81.reuse, R3, R12 ;  /* 0x00000003510c7223 */ /* 0x040fe2000000000c */
[----:B------:R-:W-:Y:S02]  /*90f0*/  HADD2.F32 R3, -RZ, R99.H0_H0 ;  /* 0x20000063ff037230 */ /* 0x000fe40000004100 */
[C---:B------:R-:W-:Y:S01]  /*9100*/  FMUL R19, R78.reuse, R19 ;  /* 0x000000134e137220 */ /* 0x040fe20000400000 */
[----:B------:R-:W-:Y:S02]  /*9110*/  HADD2.F32 R4, -RZ, R107.H1_H1 ;  /* 0x3000006bff047230 */ /* 0x000fe40000004100 */
[C---:B------:R-:W-:Y:S01]  /*9120*/  FFMA R13, R81.reuse, R0, R13 ;  /* 0x00000000510d7223 */ /* 0x040fe2000000000d */
[----:B------:R-:W-:Y:S02]  /*9130*/  HADD2.F32 R0, -RZ, R104.H1_H1 ;  /* 0x30000068ff007230 */ /* 0x000fe40000004100 */
[C---:B------:R-:W-:Y:S01]  /*9140*/  FFMA R14, R81.reuse, R3, R14 ;  /* 0x00000003510e7223 */ /* 0x040fe2000000000e */
[--C-:B------:R-:W-:Y:S02]  /*9150*/  HADD2.F32 R3, -RZ, R106.reuse.H0_H0 ;  /* 0x2000006aff037230 */ /* 0x100fe40000004100 */
[C---:B------:R-:W-:Y:S01]  /*9160*/  FFMA R19, R81.reuse, R2, R19 ;  /* 0x0000000251137223 */ /* 0x040fe20000000013 */
[----:B------:R-:W-:Y:S02]  /*9170*/  HADD2.F32 R2, -RZ, R105.H0_H0 ;  /* 0x20000069ff027230 */ /* 0x000fe40000004100 */
[C---:B------:R-:W-:Y:S01]  /*9180*/  FFMA R16, R81.reuse, R5, R16 ;  /* 0x0000000551107223 */ /* 0x040fe20000000010 */
[----:B------:R-:W-:Y:S02]  /*9190*/  HADD2.F32 R5, -RZ, R107.H0_H0 ;  /* 0x2000006bff057230 */ /* 0x000fe40000004100 */
[C---:B------:R-:W-:Y:S01]  /*91a0*/  FFMA R17, R81.reuse, R0, R17 ;  /* 0x0000000051117223 */ /* 0x040fe20000000011 */
[----:B------:R-:W-:Y:S02]  /*91b0*/  HADD2.F32 R0, -RZ, R105.H1_H1 ;  /* 0x30000069ff007230 */ /* 0x000fe40000004100 */
[C---:B------:R-:W-:Y:S01]  /*91c0*/  FMUL R23, R78.reuse, R23 ;  /* 0x000000174e177220 */ /* 0x040fe20000400000 */
[C---:B------:R-:W-:Y:S01]  /*91d0*/  FFMA R18, R81.reuse, R2, R18 ;  /* 0x0000000251127223 */ /* 0x040fe20000000012 */
[----:B------:R-:W-:Y:S02]  /*91e0*/  HADD2.F32 R2, -RZ, R106.H1_H1 ;  /* 0x3000006aff027230 */ /* 0x000fe40000004100 */
[C---:B------:R-:W-:Y:S01]  /*91f0*/  FMUL R27, R78.reuse, R27 ;  /* 0x0000001b4e1b7220 */ /* 0x040fe20000400000 */
[C---:B------:R-:W-:Y:S01]  /*9200*/  FFMA R23, R81.reuse, R0, R23 ;  /* 0x0000000051177223 */ /* 0x040fe20000000017 */
[----:B------:R-:W-:Y:S02]  /*9210*/  HADD2.F32 R0, -RZ, R112.H0_H0 ;  /* 0x20000070ff007230 */ /* 0x000fe40000004100 */
[C---:B------:R-:W-:Y:S01]  /*9220*/  FFMA R20, R81.reuse, R3, R20 ;  /* 0x0000000351147223 */ /* 0x040fe20000000014 */
[----:B------:R-:W-:Y:S02]  /*9230*/  HADD2.F32 R3, -RZ, R114.H0_H0 ;  /* 0x20000072ff037230 */ /* 0x000fe40000004100 */
[C---:B------:R-:W-:Y:S01]  /*9240*/  FFMA R21, R81.reuse, R2, R21 ;  /* 0x0000000251157223 */ /* 0x040fe20000000015 */
[C---:B------:R-:W-:Y:S01]  /*9250*/  FFMA R22, R81.reuse, R5, R22 ;  /* 0x0000000551167223 */ /* 0x040fe20000000016 */
[C---:B------:R-:W-:Y:S01]  /*9260*/  FFMA R27, R81.reuse, R4, R27 ;  /* 0x00000004511b7223 */ /* 0x040fe2000000001b */
[C---:B------:R-:W-:Y:S01]  /*9270*/  FFMA R24, R81.reuse, R0, R24 ;  /* 0x0000000051187223 */ /* 0x040fe20000000018 */
[----:B------:R-:W-:Y:S02]  /*9280*/  HADD2.F32 R2, -RZ, R112.H1_H1 ;  /* 0x30000070ff027230 */ /* 0x000fe40000004100 */
[C---:B------:R-:W-:Y:S01]  /*9290*/  FMUL R31, R78.reuse, R31 ;  /* 0x0000001f4e1f7220 */ /* 0x040fe20000400000 */
[----:B------:R-:W-:Y:S02]  /*92a0*/  HADD2.F32 R0, -RZ, R113.H0_H0 ;  /* 0x20000071ff007230 */ /* 0x000fe40000004100 */
[C---:B------:R-:W-:Y:S01]  /*92b0*/  FMUL R35, R78.reuse, R35 ;  /* 0x000000234e237220 */ /* 0x040fe20000400000 */
[----:B------:R-:W-:Y:S02]  /*92c0*/  HADD2.F32 R5, -RZ, R115.H0_H0 ;  /* 0x20000073ff057230 */ /* 0x000fe40000004100 */
[C---:B------:R-:W-:Y:S01]  /*92d0*/  FFMA R25, R81.reuse, R2, R25 ;  /* 0x0000000251197223 */ /* 0x040fe20000000019 */
[----:B------:R-:W-:Y:S02]  /*92e0*/  HADD2.F32 R2, -RZ, R114.H1_H1 ;  /* 0x30000072ff027230 */ /* 0x000fe40000004100 */
[----:B------:R-:W-:Y:S01]  /*92f0*/  FFMA R26, R81, R0, R26 ;  /* 0x00000000511a7223 */ /* 0x000fe2000000001a */
[----:B------:R-:W-:Y:S02]  /*9300*/  HADD2.F32 R0, -RZ, R113.H1_H1 ;  /* 0x30000071ff007230 */ /* 0x000fe40000004100 */
[C---:B------:R-:W-:Y:S01]  /*9310*/  FMUL R39, R78.reuse, R39 ;  /* 0x000000274e277220 */ /* 0x040fe20000400000 */
[----:B------:R-:W-:Y:S01]  /*9320*/  HADD2.F32 R4, -RZ, R115.H1_H1 ;  /* 0x30000073ff047230 */ /* 0x000fe20000004100 */
[----:B------:R-:W-:Y:S01]  /*9330*/  F2FP.F16.F32.PACK_AB R95, R11, R6 ;  /* 0x000000060b5f723e */ /* 0x000fe200000000ff */
[C---:B------:R-:W-:Y:S01]  /*9340*/  FMUL R43, R78.reuse, R43 ;  /* 0x0000002b4e2b7220 */ /* 0x040fe20000400000 */
[C---:B------:R-:W-:Y:S01]  /*9350*/  FFMA R31, R81.reuse, R0, R31 ;  /* 0x00000000511f7223 */ /* 0x040fe2000000001f */
[--C-:B------:R-:W-:Y:S02]  /*9360*/  HADD2.F32 R0, -RZ, R120.reuse.H0_H0 ;  /* 0x20000078ff007230 */ /* 0x100fe40000004100 */
[C---:B------:R-:W-:Y:S01]  /*9370*/  FFMA R28, R81.reuse, R3, R28 ;  /* 0x00000003511c7223 */ /* 0x040fe2000000001c */
[----:B------:R1:W-:Y:S01]  /*9380*/  STS.128 [R178+UR48+0x8400], R92 ;  /* 0x0084005cb2007988 */ /* 0x0003e20008000c30 */
[C---:B------:R-:W-:Y:S01]  /*9390*/  FFMA R29, R81.reuse, R2, R29 ;  /* 0x00000002511d7223 */ /* 0x040fe2000000001d */
[C---:B------:R-:W-:Y:S01]  /*93a0*/  FFMA R30, R81.reuse, R5, R30 ;  /* 0x00000005511e7223 */ /* 0x040fe2000000001e */
[C---:B------:R-:W-:Y:S01]  /*93b0*/  FFMA R35, R81.reuse, R4, R35 ;  /* 0x0000000451237223 */ /* 0x040fe20000000023 */
[----:B------:R-:W-:Y:S02]  /*93c0*/  HADD2.F32 R2, -RZ, R120.H1_H1 ;  /* 0x30000078ff027230 */ /* 0x000fe40000004100 */
[----:B------:R-:W-:Y:S01]  /*93d0*/  FFMA R32, R81, R0, R32 ;  /* 0x0000000051207223 */ /* 0x000fe20000000020 */
[--C-:B------:R-:W-:Y:S01]  /*93e0*/  HADD2.F32 R3, -RZ, R121.reuse.H0_H0 ;  /* 0x20000079ff037230 */ /* 0x100fe20000004100 */
[----:B------:R-:W-:Y:S01]  /*93f0*/  F2FP.F16.F32.PACK_AB R8, R9, R8 ;  /* 0x000000080908723e */ /* 0x000fe200000000ff */
[----:B------:R-:W-:Y:S02]  /*9400*/  HADD2.F32 R0, -RZ, R121.H1_H1 ;  /* 0x30000079ff007230 */ /* 0x000fe40000004100 */
[C---:B------:R-:W-:Y:S01]  /*9410*/  FFMA R33, R81.reuse, R2, R33 ;  /* 0x0000000251217223 */ /* 0x040fe20000000021 */
[--C-:B------:R-:W-:Y:S02]  /*9420*/  HADD2.F32 R5, -RZ, R123.reuse.H0_H0 ;  /* 0x2000007bff057230 */ /* 0x100fe40000004100 */
[C---:B------:R-:W-:Y:S01]  /*9430*/  FFMA R34, R81.reuse, R3, R34 ;  /* 0x0000000351227223 */ /* 0x040fe20000000022 */
[--C-:B------:R-:W-:Y:S02]  /*9440*/  HADD2.F32 R3, -RZ, R122.reuse.H0_H0 ;  /* 0x2000007aff037230 */ /* 0x100fe40000004100 */
[----:B------:R-:W-:Y:S01]  /*9450*/  FFMA R39, R81, R0, R39 ;  /* 0x0000000051277223 */ /* 0x000fe20000000027 */
[----:B------:R-:W-:Y:S01]  /*9460*/  HADD2.F32 R0, -RZ, R122.H1_H1 ;  /* 0x3000007aff007230 */ /* 0x000fe20000004100 */
[----:B------:R-:W-:Y:S01]  /*9470*/  F2FP.F16.F32.PACK_AB R9, R15, R10 ;  /* 0x0000000a0f09723e */ /* 0x000fe200000000ff */
[----:B------:R-:W-:Y:S02]  /*9480*/  HADD2.F32 R2, -RZ, R123.H1_H1 ;  /* 0x3000007bff027230 */ /* 0x000fe40000004100 */
[C---:B------:R-:W-:Y:S01]  /*9490*/  FFMA R36, R81.reuse, R3, R36 ;  /* 0x0000000351247223 */ /* 0x040fe20000000024 */
[--C-:B------:R-:W-:Y:S02]  /*94a0*/  HADD2.F32 R3, -RZ, R129.reuse.H0_H0 ;  /* 0x20000081ff037230 */ /* 0x100fe40000004100 */
[C---:B------:R-:W-:Y:S01]  /*94b0*/  FFMA R37, R81.reuse, R0, R37 ;  /* 0x0000000051257223 */ /* 0x040fe20000000025 */
[C---:B------:R-:W-:Y:S01]  /*94c0*/  FFMA R38, R81.reuse, R5, R38 ;  /* 0x0000000551267223 */ /* 0x040fe20000000026 */
[--C-:B------:R-:W-:Y:S02]  /*94d0*/  HADD2.F32 R0, -RZ, R128.reuse.H0_H0 ;  /* 0x20000080ff007230 */ /* 0x100fe40000004100 */
[----:B------:R-:W-:Y:S01]  /*94e0*/  FFMA R43, R81, R2, R43 ;  /* 0x00000002512b7223 */ /* 0x000fe2000000002b */
[----:B------:R-:W-:Y:S01]  /*94f0*/  HADD2.F32 R2, -RZ, R128.H1_H1 ;  /* 0x30000080ff027230 */ /* 0x000fe20000004100 */
[----:B------:R-:W-:Y:S01]  /*9500*/  F2FP.F16.F32.PACK_AB R10, R13, R12 ;  /* 0x0000000c0d0a723e */ /* 0x000fe200000000ff */
[C---:B------:R-:W-:Y:S01]  /*9510*/  FMUL R47, R78.reuse, R47 ;  /* 0x0000002f4e2f7220 */ /* 0x040fe20000400000 */
[----:B------:R-:W-:Y:S01]  /*9520*/  F2FP.F16.F32.PACK_AB R11, R19, R14 ;  /* 0x0000000e130b723e */ /* 0x000fe200000000ff */
[C---:B------:R-:W-:Y:S01]  /*9530*/  FFMA R40, R81.reuse, R0, R40 ;  /* 0x0000000051287223 */ /* 0x040fe20000000028 */
[----:B------:R-:W-:Y:S02]  /*9540*/  HADD2.F32 R0, -RZ, R129.H1_H1 ;  /* 0x30000081ff007230 */ /* 0x000fe40000004100 */
[C---:B------:R-:W-:Y:S01]  /*9550*/  FFMA R41, R81.reuse, R2, R41 ;  /* 0x0000000251297223 */ /* 0x040fe20000000029 */
[----:B------:R-:W-:Y:S01]  /*9560*/  FFMA R42, R81, R3, R42 ;  /* 0x00000003512a7223 */ /* 0x000fe2000000002a */
[----:B------:R1:W-:Y:S01]  /*9570*/  STS.128 [R180+0x8400], R8 ;  /* 0x00840008b4007388 */ /* 0x0003e20000000c00 */
[--C-:B------:R-:W-:Y:S01]  /*9580*/  HADD2.F32 R3, -RZ, R130.reuse.H0_H0 ;  /* 0x20000082ff037230 */ /* 0x100fe20000004100 */
[----:B------:R-:W-:Y:S01]  /*9590*/  F2FP.F16.F32.PACK_AB R16, R17, R16 ;  /* 0x000000101110723e */ /* 0x000fe200000000ff */
[----:B------:R-:W-:Y:S01]  /*95a0*/  HADD2.F32 R2, -RZ, R130.H1_H1 ;  /* 0x30000082ff027230 */ /* 0x000fe20000004100 */
[----:B------:R-:W-:Y:S01]  /*95b0*/  F2FP.F16.F32.PACK_AB R17, R23, R18 ;  /* 0x000000121711723e */ /* 0x000fe200000000ff */
[----:B------:R-:W-:Y:S01]  /*95c0*/  FFMA R47, R81, R0, R47 ;  /* 0x00000000512f7223 */ /* 0x000fe2000000002f */
[--C-:B------:R-:W-:Y:S01]  /*95d0*/  HADD2.F32 R5, -RZ, R131.reuse.H0_H0 ;  /* 0x20000083ff057230 */ /* 0x100fe20000004100 */
[----:B------:R-:W-:Y:S01]  /*95e0*/  F2FP.F16.F32.PACK_AB R18, R21, R20 ;  /* 0x000000141512723e */ /* 0x000fe200000000ff */
[----:B------:R-:W-:Y:S01]  /*95f0*/  HADD2.F32 R0, -RZ, R131.H1_H1 ;  /* 0x30000083ff007230 */ /* 0x000fe20000004100 */
[----:B------:R-:W-:Y:S01]  /*9600*/  F2FP.F16.F32.PACK_AB R19, R27, R22 ;  /* 0x000000161b13723e */ /* 0x000fe200000000ff */
[C---:B------:R-:W-:Y:S01]  /*9610*/  FMUL R51, R78.reuse, R51 ;  /* 0x000000334e337220 */ /* 0x040fe20000400000 */
[C---:B------:R-:W-:Y:S01]  /*9620*/  FFMA R44, R81.reuse, R3, R44 ;  /* 0x00000003512c7223 */ /* 0x040fe2000000002c */
[C---:B------:R-:W-:Y:S01]  /*9630*/  FFMA R45, R81.reuse, R2, R45 ;  /* 0x00000002512d7223 */ /* 0x040fe2000000002d */
[C---:B------:R-:W-:Y:S01]  /*9640*/  FFMA R46, R81.reuse, R5, R46 ;  /* 0x00000005512e7223 */ /* 0x040fe2000000002e */
[----:B------:R1:W-:Y:S01]  /*9650*/  STS.128 [R177+0x8400], R16 ;  /* 0x00840010b1007388 */ /* 0x0003e20000000c00 */
[----:B------:R-:W-:Y:S01]  /*9660*/  FFMA R51, R81, R0, R51 ;  /* 0x0000000051337223 */ /* 0x000fe20000000033 */
[--C-:B------:R-:W-:Y:S01]  /*9670*/  HADD2.F32 R3, -RZ, R136.reuse.H0_H0 ;  /* 0x20000088ff037230 */ /* 0x100fe20000004100 */
[----:B------:R-:W-:Y:S01]  /*9680*/  F2FP.F16.F32.PACK_AB R24, R25, R24 ;  /* 0x000000181918723e */ /* 0x000fe200000000ff */
[----:B------:R-:W-:Y:S01]  /*9690*/  HADD2.F32 R0, -RZ, R136.H1_H1 ;  /* 0x30000088ff007230 */ /* 0x000fe20000004100 */
[----:B------:R-:W-:Y:S01]  /*96a0*/  F2FP.F16.F32.PACK_AB R25, R31, R26 ;  /* 0x0000001a1f19723e */ /* 0x000fe200000000ff */
        /* <DEDUP_REMOVED lines=16> */
[----:B------:R-:W-:Y:S01]  /*97b0*/  FFMA R52, R81, R0, R52 ;  /* 0x0000000051347223 */ /* 0x000fe20000000034 */
[----:B------:R-:W-:Y:S01]  /*97c0*/  F2FP.F16.F32.PACK_AB R35, R43, R38 ;  /* 0x000000262b23723e */ /* 0x000fe200000000ff */
[C---:B------:R-:W-:Y:S01]  /*97d0*/  FFMA R53, R81.reuse, R2, R53 ;  /* 0x0000000251357223 */ /* 0x040fe20000000035 */
[----:B------:R-:W-:Y:S01]  /*97e0*/  FFMA R54, R81, R3, R54 ;  /* 0x0000000351367223 */ /* 0x000fe20000000036 */
[----:B------:R-:W-:Y:S01]  /*97f0*/  HADD2.F32 R0, -RZ, R139.H1_H1 ;  /* 0x3000008bff007230 */ /* 0x000fe20000004100 */
[----:B------:R-:W-:Y:S01]  /*9800*/  F2FP.F16.F32.PACK_AB R40, R41, R40 ;  /* 0x000000282928723e */ /* 0x000fe200000000ff */
[----:B------:R1:W-:Y:S01]  /*9810*/  STS.128 [R175+0x8400], R32 ;  /* 0x00840020af007388 */ /* 0x0003e20000000c00 */
[C---:B------:R-:W-:Y:S01]  /*9820*/  FMUL R59, R78.reuse, R59 ;  /* 0x0000003b4e3b7220 */ /* 0x040fe20000400000 */
[--C-:B------:R-:W-:Y:S01]  /*9830*/  HADD2.F32 R3, -RZ, R144.reuse.H0_H0 ;  /* 0x20000090ff037230 */ /* 0x100fe20000004100 */
[----:B------:R-:W-:Y:S01]  /*9840*/  F2FP.F16.F32.PACK_AB R41, R47, R42 ;  /* 0x0000002a2f29723e */ /* 0x000fe200000000ff */
[----:B------:R-:W-:Y:S01]  /*9850*/  HADD2.F32 R2, -RZ, R144.H1_H1 ;  /* 0x30000090ff027230 */ /* 0x000fe20000004100 */
[----:B------:R-:W-:Y:S01]  /*9860*/  F2FP.F16.F32.PACK_AB R42, R45, R44 ;  /* 0x0000002c2d2a723e */ /* 0x000fe200000000ff */
[--C-:B------:R-:W-:Y:S01]  /*9870*/  HADD2.F32 R5, -RZ, R145.reuse.H0_H0 ;  /* 0x20000091ff057230 */ /* 0x100fe20000004100 */
        /* <DEDUP_REMOVED lines=8> */
[----:B------:R-:W-:Y:S01]  /*9900*/  FFMA R58, R81, R5, R58 ;  /* 0x00000005513a7223 */ /* 0x000fe2000000003a */
[----:B------:R-:W-:Y:S01]  /*9910*/  HADD2.F32 R2, -RZ, R146.H1_H1 ;  /* 0x30000092ff027230 */ /* 0x000fe20000004100 */
[----:B------:R-:W-:Y:S01]  /*9920*/  F2FP.F16.F32.PACK_AB R48, R49, R48 ;  /* 0x000000303130723e */ /* 0x000fe200000000ff */
[--C-:B------:R-:W-:Y:S01]  /*9930*/  HADD2.F32 R5, -RZ, R147.reuse.H0_H0 ;  /* 0x20000093ff057230 */ /* 0x100fe20000004100 */
[----:B------:R-:W-:Y:S01]  /*9940*/  F2FP.F16.F32.PACK_AB R49, R55, R50 ;  /* 0x000000323731723e */ /* 0x000fe200000000ff */
[----:B------:R-:W-:Y:S02]  /*9950*/  HADD2.F32 R4, -RZ, R147.H1_H1 ;  /* 0x30000093ff047230 */ /* 0x000fe40000004100 */
[----:B------:R-:W-:Y:S01]  /*9960*/  FFMA R63, R81, R0, R63 ;  /* 0x00000000513f7223 */ /* 0x000fe2000000003f */
[----:B------:R-:W-:Y:S01]  /*9970*/  FMUL R67, R78, R67 ;  /* 0x000000434e437220 */ /* 0x000fe20000400000 */
[----:B------:R-:W-:Y:S01]  /*9980*/  F2FP.F16.F32.PACK_AB R50, R53, R52 ;  /* 0x000000343532723e */ /* 0x000fe200000000ff */
[----:B------:R-:W-:Y:S01]  /*9990*/  FFMA R60, R81, R3, R60 ;  /* 0x00000003513c7223 */ /* 0x000fe2000000003c */
[----:B------:R-:W-:Y:S01]  /*99a0*/  F2FP.F16.F32.PACK_AB R51, R59, R54 ;  /* 0x000000363b33723e */ /* 0x000fe200000000ff */
[C---:B------:R-:W-:Y:S01]  /*99b0*/  FFMA R61, R81.reuse, R2, R61 ;  /* 0x00000002513d7223 */ /* 0x040fe2000000003d */
[C---:B------:R-:W-:Y:S01]  /*99c0*/  FFMA R62, R81.reuse, R5, R62 ;  /* 0x00000005513e7223 */ /* 0x040fe2000000003e */
[----:B------:R-:W-:Y:S01]  /*99d0*/  FFMA R67, R81, R4, R67 ;  /* 0x0000000451437223 */ /* 0x000fe20000000043 */
[----:B------:R-:W-:Y:S01]  /*99e0*/  F2FP.F16.F32.PACK_AB R56, R57, R56 ;  /* 0x000000383938723e */ /* 0x000fe200000000ff */
[----:B------:R1:W-:Y:S01]  /*99f0*/  STS.128 [R174+0x8400], R48 ;  /* 0x00840030ae007388 */ /* 0x0003e20000000c00 */
[----:B------:R-:W-:Y:S02]  /*9a00*/  F2FP.F16.F32.PACK_AB R57, R63, R58 ;  /* 0x0000003a3f39723e */ /* 0x000fe400000000ff */
        /* <DEDUP_REMOVED lines=22> */
.L_x_131:
[----:B------:R-:W-:Y:S05]  /*9b70*/  BSYNC.RECONVERGENT B0 ;  /* 0x0000000000007941 */ /* 0x000fea0003800200 */
.L_x_130:
        /* <DEDUP_REMOVED lines=13> */
[----:B-1----:R-:W-:Y:S04]  /*9c50*/  @P1 IADD3 R9, PT, PT, R87, UR48, RZ ;  /* 0x0000003057091c10 */ /* 0x002fe8000fffe0ff */
[----:B------:R-:W-:Y:S01]  /*9c60*/  @P1 IADD3 R7, PT, PT, R102, R9, RZ ;  /* 0x0000000966071210 */ /* 0x000fe20007ffe0ff */
[--C-:B------:R-:W-:Y:S02]  /*9c70*/  @P1 IMAD.IADD R5, R100, 0x1, R9.reuse ;  /* 0x0000000164051824 */ /* 0x100fe400078e0209 */
[----:B------:R-:W-:Y:S01]  /*9c80*/  @P1 IMAD.IADD R2, R108, 0x1, R9 ;  /* 0x000000016c021824 */ /* 0x000fe200078e0209 */
[----:B------:R-:W-:Y:S06]  /*9c90*/  @P0 BRA `(.L_x_135) ;  /* 0x00000000000c0947 */ /* 0x000fec0003800000 */
[----:B------:R-:W-:Y:S04]  /*9ca0*/  SHF.L.U32 R0, R167, 0x1f, RZ ;  /* 0x0000001fa7007819 */ /* 0x000fe800000006ff */
[----:B------:R-:W1:Y:S02]  /*9cb0*/  SYNCS.PHASECHK.TRANS64.TRYWAIT P0, [R3+URZ+0x30], R0 ;  /* 0x00003000030075a7 */ /* 0x000e6400080011ff */
[----:B-1----:R-:W-:Y:S05]  /*9cc0*/  @!P0 BRA `(.L_x_136) ;  /* 0x0000002000588947 */ /* 0x002fea0003800000 */
.L_x_135:
[----:B------:R-:W-:Y:S05]  /*9cd0*/  BSYNC B0 ;  /* 0x0000000000007941 */ /* 0x000fea0003800000 */
.L_x_134:
[----:B------:R-:W-:Y:S11]  /*9ce0*/  ISETP.NE.AND P0, PT, R103, RZ, PT ;  /* 0x000000ff6700720c */ /* 0x000ff60003f05270 */
[----:B------:R-:W-:Y:S02]  /*9cf0*/  @!UPT UIADD3 URZ, UPT, UPT, URZ, URZ, URZ ;  /* 0x000000fffffff290 */ /* 0x000fe4000fffe0ff */
[----:B------:R2:W3:Y:S01]  /*9d00*/  @P0 LDS.128 R88, [R87+UR48+0x400] ;  /* 0x0004003057580984 */ /* 0x0004e20008000c00 */
[----:B-1----:R-:W-:Y:S01]  /*9d10*/  @P0 IMAD.IADD R3, R102, 0x1, R5 ;  /* 0x0000000166030824 */ /* 0x002fe200078e0205 */
[C---:B------:R-:W-:Y:S01]  /*9d20*/  @P0 IADD3 R4, PT, PT, R108.reuse, R5, RZ ;  /* 0x000000056c040210 */ /* 0x040fe20007ffe0ff */
[C---:B------:R-:W-:Y:S01]  /*9d30*/  @P0 IMAD.IADD R0, R108.reuse, 0x1, R7 ;  /* 0x000000016c000824 */ /* 0x040fe200078e0207 */
[----:B------:R2:W4:Y:S02]  /*9d40*/  @P0 LDS.128 R96, [R2+0x400] ;  /* 0x0004000002600984 */ /* 0x0005240000000c00 */
[----:B------:R-:W-:Y:S02]  /*9d50*/  @P0 IADD3 R108, PT, PT, R108, R3, RZ ;  /* 0x000000036c6c0210 */ /* 0x000fe40007ffe0ff */
[----:B------:R2:W1:Y:S04]  /*9d60*/  @P0 LDS.128 R104, [R7+0x400] ;  /* 0x0004000007680984 */ /* 0x0004680000000c00 */
[----:B------:R2:W1:Y:S04]  /*9d70*/  @P0 LDS.128 R112, [R0+0x400] ;  /* 0x0004000000700984 */ /* 0x0004680000000c00 */
[----:B------:R2:W1:Y:S04]  /*9d80*/  @P0 LDS.128 R120, [R5+0x400] ;  /* 0x0004000005780984 */ /* 0x0004680000000c00 */
[----:B------:R2:W1:Y:S04]  /*9d90*/  @P0 LDS.128 R128, [R4+0x400] ;  /* 0x0004000004800984 */ /* 0x0004680000000c00 */
[----:B------:R2:W1:Y:S04]  /*9da0*/  @P0 LDS.128 R136, [R3+0x400] ;  /* 0x0004000003880984 */ /* 0x0004680000000c00 */
[----:B------:R2:W1:Y:S02]  /*9db0*/  @P0 LDS.128 R144, [R108+0x400] ;  /* 0x000400006c900984 */ /* 0x0004640000000c00 */
.L_x_133:
[----:B------:R-:W-:Y:S05]  /*9dc0*/  BSYNC B1 ;  /* 0x0000000000017941 */ /* 0x000fea0003800000 */
.L_x_132:
[----:B--2---:R-:W-:Y:S05]  /*9dd0*/  VIADD R3, R80, 0xc0 ;  /* 0x000000c050037836 */ /* 0x004fea0000000000 */
[----:B------:R-:W-:Y:S04]  /*9de0*/  SHF.R.U32.HI R3, RZ, 0x15, R3 ;  /* 0x00000015ff037819 */ /* 0x000fe80000011603 */
[----:B------:R-:W-:Y:S11]  /*9df0*/  LOP3.LUT P0, RZ, R3, 0x3, R162, 0x48, !PT ;  /* 0x0000000303ff7812 */ /* 0x000ff600078048a2 */
[----:B------:R-:W-:Y:S02]  /*9e00*/  @!UPT UIADD3 URZ, UPT, UPT, URZ, URZ, URZ ;  /* 0x000000fffffff290 */ /* 0x000fe4000fffe0ff */
[----:B------:R-:W-:Y:S05]  /*9e10*/  @!P0 BRA `(.L_x_137) ;  /* 0x0000000000408947 */ /* 0x000fea0003800000 */
[----:B------:R-:W2:Y:S01]  /*9e20*/  LDCU.64 UR8, c[0x4][0x70] ;  /* 0x01000e00ff0877ac */ /* 0x000ea20008000a00 */
[----:B------:R-:W-:Y:S01]  /*9e30*/  MOV R3, 0x0 ;  /* 0x0000000000037802 */ /* 0x000fe20000000f00 */
[----:B------:R-:W-:Y:S02]  /*9e40*/  HFMA2 R12, -RZ, RZ, 0, 5.9604644775390625e-08 ;  /* 0x00000001ff0c7431 */ /* 0x000fe400000001ff */
[----:B-1----:R-:W-:Y:S02]  /*9e50*/  IMAD.MOV.U32 R8, RZ, RZ, 0x192 ;  /* 0x00000192ff087424 */ /* 0x002fe400078e00ff */
[----:B------:R-:W-:Y:S01]  /*9e60*/  IMAD.MOV.U32 R13, RZ, RZ, RZ ;  /* 0x000000ffff0d7224 */ /* 0x000fe200078e00ff */
[----:B------:R-:W1:Y:S01]  /*9e70*/  LDCU.64 UR6, c[0x4][0x78] ;  /* 0x01000f00ff0677ac */ /* 0x000e620008000a00 */
[----:B------:R-:W3:Y:S01]  /*9e80*/  LDC.64 R2, c[0x4][R3] ;  /* 0x0100000003027b82 */ /* 0x000ee20000000a00 */
[----:B------:R-:W5:Y:S01]  /*9e90*/  LDCU.64 UR4, c[0x4][0x10] ;  /* 0x01000200ff0477ac */ /* 0x000f620008000a00 */
[----:B--2---:R-:W-:Y:S01]  /*9ea0*/  MOV R5, UR9 ;  /* 0x0000000900057c02 */ /* 0x004fe20008000f00 */
[----:B------:R-:W-:Y:S01]  /*9eb0*/  IMAD.U32 R4, RZ, RZ, UR8 ;  /* 0x00000008ff047e24 */ /* 0x000fe2000f8e00ff */
[----:B-1----:R-:W-:Y:S01]  /*9ec0*/  MOV R7, UR7 ;  /* 0x0000000700077c02 */ /* 0x002fe20008000f00 */
[----:B------:R-:W-:Y:S01]  /*9ed0*/  IMAD.U32 R6, RZ, RZ, UR6 ;  /* 0x00000006ff067e24 */ /* 0x000fe2000f8e00ff */
[----:B-----5:R-:W-:Y:S01]  /*9ee0*/  MOV R11, UR5 ;  /* 0x00000005000b7c02 */ /* 0x020fe20008000f00 */
[----:B------:R-:W-:Y:S02]  /*9ef0*/  IMAD.U32 R10, RZ, RZ, UR4 ;  /* 0x00000004ff0a7e24 */ /* 0x000fe4000f8e00ff */
[----:B------:R-:W-:Y:S07]  /*9f00*/  LEPC R20, `(.L_x_137) ;  /* 0x000000001014794e */ /* 0x000fee0000000000 */
[----:B---34-:R-:W-:Y:S05]  /*9f10*/  CALL.ABS.NOINC R2 ;  /* 0x0000000002007343 */ /* 0x018fea0003c00000 */
.L_x_137:
[----:B------:R-:W-:Y:S01]  /*9f20*/  ISETP.NE.AND P0, PT, R170, RZ, PT ;  /* 0x000000ffaa00720c */ /* 0x000fe20003f05270 */
[----:B------:R-:W-:Y:S05]  /*9f30*/  WARPSYNC.ALL ;  /* 0x0000000000007948 */ /* 0x000fea0003800000 */
[----:B------:R-:W-:Y:S01]  /*9f40*/  R2UR UR4, R80 ;  /* 0x00000000500472ca */ /* 0x000fe200000e0000 */
[--C-:B---3--:R-:W-:Y:S01]  /*9f50*/  HADD2.F32 R82, -RZ, R88.reuse.H0_H0 ;  /* 0x20000058ff527230 */ /* 0x108fe20000004100 */
[----:B------:R-:W-:Y:S01]  /*9f60*/  IADD3 R179, PT, PT, R179, 0xb0, RZ ;  /* 0x000000b0b3b37810 */ /* 0x000fe20007ffe0ff */
[----:B------:R-:W-:Y:S01]  /*9f70*/  HADD2.F32 R84, -RZ, R88.H1_H1 ;  /* 0x30000058ff547230 */ /* 0x000fe20000004100 */
[----:B------:R-:W-:Y:S01]  /*9f80*/  BSSY.RECONVERGENT B0, `(.L_x_138) ;  /* 0x00000fc000007945 */ /* 0x000fe20003800200 */
[--C-:B------:R-:W-:Y:S01]  /*9f90*/  HADD2.F32 R83, -RZ, R89.reuse.H0_H0 ;  /* 0x20000059ff537230 */ /* 0x100fe20000004100 */
[----:B------:R-:W-:Y:S01]  /*9fa0*/  LOP3.LUT R179, R179, 0xfefffff8, RZ, 0xc0, !PT ;  /* 0xfefffff8b3b37812 */ /* 0x000fe200078ec0ff */
[----:B------:R-:W-:Y:S02]  /*9fb0*/  HADD2.F32 R86, -RZ, R89.H1_H1 ;  /* 0x30000059ff567230 */ /* 0x000fe40000004100 */
[--C-:B------:R-:W-:Y:S02]  /*9fc0*/  HADD2.F32 R85, -RZ, R90.reuse.H0_H0 ;  /* 0x2000005aff557230 */ /* 0x100fe40000004100 */
[----:B------:R-:W-:Y:S02]  /*9fd0*/  HADD2.F32 R88, -RZ, R90.H1_H1 ;  /* 0x3000005aff587230 */ /* 0x000fe40000004100 */
[----:B-1----:R-:W1:Y:S01]  /*9fe0*/  LDTM.x64 R4, tmem[UR4+0xc0] ;  /* 0x0000c004000479ee */ /* 0x002e620008340000 */
[----:B------:R-:W-:Y:S01]  /*9ff0*/  NOP ;  /* 0x0000000000007918 */ /* 0x000fe20000000000 */
[----:B-1----:R1:W-:Y:S01]  /*a000*/  SYNCS.ARRIVE.TRANS64.RED.A1T0 RZ, [R179+URZ], RZ ;  /* 0x000000ffb3ff79a7 */ /* 0x0023e200081004ff */
[--C-:B------:R-:W-:Y:S02]  /*a010*/  HADD2.F32 R87, -RZ, R91.reuse.H0_H0 ;  /* 0x2000005bff577230 */ /* 0x100fe40000004100 */
[----:B------:R-:W-:Y:S02]  /*a020*/  HADD2.F32 R90, -RZ, R91.H1_H1 ;  /* 0x3000005bff5a7230 */ /* 0x000fe40000004100 */
[--C-:B----4-:R-:W-:Y:S02]  /*a030*/  HADD2.F32 R89, -RZ, R96.reuse.H0_H0 ;  /* 0x20000060ff597230 */ /* 0x110fe40000004100 */
[----:B------:R-:W-:Y:S02]  /*a040*/  HADD2.F32 R91, -RZ, R96.H1_H1 ;  /* 0x30000060ff5b7230 */ /* 0x000fe40000004100 */
[--C-:B------:R-:W-:Y:S02]  /*a050*/  HADD2.F32 R92, -RZ, R97.reuse.H0_H0 ;  /* 0x20000061ff5c7230 */ /* 0x100fe40000004100 */
[----:B------:R-:W-:Y:S02]  /*a060*/  HADD2.F32 R94, -RZ, R97.H1_H1 ;  /* 0x30000061ff5e7230 */ /* 0x000fe40000004100 */
[--C-:B------:R-:W-:Y:S02]  /*a070*/  HADD2.F32 R93, -RZ, R98.reuse.H0_H0 ;  /* 0x20000062ff5d7230 */ /* 0x100fe40000004100 */
[----:B------:R-:W-:Y:S02]  /*a080*/  HADD2.F32 R96, -RZ, R98.H1_H1 ;  /* 0x30000062ff607230 */ /* 0x000fe40000004100 */
[--C-:B------:R-:W-:Y:S02]  /*a090*/  HADD2.F32 R95, -RZ, R99.reuse.H0_H0 ;  /* 0x20000063ff5f7230 */ /* 0x100fe40000004100 */
[----:B------:R-:W-:Y:S02]  /*a0a0*/  HADD2.F32 R98, -RZ, R99.H1_H1 ;  /* 0x30000063ff627230 */ /* 0x000fe40000004100 */
[--C-:B------:R-:W-:Y:S02]  /*a0b0*/  HADD2.F32 R97, -RZ, R104.reuse.H0_H0 ;  /* 0x20000068ff617230 */ /* 0x100fe40000004100 */
[C---:B------:R-:W-:Y:S01]  /*a0c0*/  FMUL R4, R78.reuse, R4 ;  /* 0x000000044e047220 */ /* 0x040fe20000400000 */
[C---:B------:R-:W-:Y:S01]  /*a0d0*/  FMUL R5, R78.reuse, R5 ;  /* 0x000000054e057220 */ /* 0x040fe20000400000 */
[C---:B------:R-:W-:Y:S01]  /*a0e0*/  FMUL R6, R78.reuse, R6 ;  /* 0x000000064e067220 */ /* 0x040fe20000400000 */
[C---:B------:R-:W-:Y:S01]  /*a0f0*/  FMUL R7, R78.reuse, R7 ;  /* 0x000000074e077220 */ /* 0x040fe20000400000 */
[C---:B------:R-:W-:Y:S01]  /*a100*/  FFMA R4, R81.reuse, R82, R4 ;  /* 0x0000005251047223 */ /* 0x040fe20000000004 */
[C---:B------:R-:W-:Y:S01]  /*a110*/  FFMA R5, R81.reuse, R84, R5 ;  /* 0x0000005451057223 */ /* 0x040fe20000000005 */
[C---:B------:R-:W-:Y:S01]  /*a120*/  FFMA R6, R81.reuse, R83, R6 ;  /* 0x0000005351067223 */ /* 0x040fe20000000006 */
[----:B------:R-:W-:Y:S01]  /*a130*/  FFMA R7, R81, R86, R7 ;  /* 0x0000005651077223 */ /* 0x000fe20000000007 */
[C---:B------:R-:W-:Y:S01]  /*a140*/  FMUL R8, R78.reuse, R8 ;  /* 0x000000084e087220 */ /* 0x040fe20000400000 */
[C---:B------:R-:W-:Y:S01]  /*a150*/  FMUL R9, R78.reuse, R9 ;  /* 0x000000094e097220 */ /* 0x040fe20000400000 */
[----:B------:R-:W-:Y:S01]  /*a160*/  F2FP.F16.F32.PACK_AB R4, R5, R4 ;  /* 0x000000040504723e */ /* 0x000fe200000000ff */
[C---:B------:R-:W-:Y:S01]  /*a170*/  FMUL R10, R78.reuse, R10 ;  /* 0x0000000a4e0a7220 */ /* 0x040fe20000400000 */
[----:B------:R-:W-:Y:S01]  /*a180*/  F2FP.F16.F32.PACK_AB R5, R7, R6 ;  /* 0x000000060705723e */ /* 0x000fe200000000ff */
[C---:B------:R-:W-:Y:S01]  /*a190*/  FFMA R8, R81.reuse, R85, R8 ;  /* 0x0000005551087223 */ /* 0x040fe20000000008 */
[C---:B------:R-:W-:Y:S01]  /*a1a0*/  FFMA R9, R81.reuse, R88, R9 ;  /* 0x0000005851097223 */ /* 0x040fe20000000009 */
[----:B------:R-:W-:Y:S01]  /*a1b0*/  FFMA R10, R81, R87, R10 ;  /* 0x00000057510a7223 */ /* 0x000fe2000000000a */
[C---:B------:R-:W-:Y:S01]  /*a1c0*/  FMUL R11, R78.reuse, R11 ;  /* 0x0000000b4e0b7220 */ /* 0x040fe20000400000 */
[C---:B------:R-:W-:Y:S01]  /*a1d0*/  FMUL R0, R78.reuse, R12 ;  /* 0x0000000c4e007220 */ /* 0x040fe20000400000 */
[C---:B------:R-:W-:Y:S01]  /*a1e0*/  FMUL R2, R78.reuse, R13 ;  /* 0x0000000d4e027220 */ /* 0x040fe20000400000 */
[----:B------:R-:W-:Y:S01]  /*a1f0*/  F2FP.F16.F32.PACK_AB R6, R9, R8 ;  /* 0x000000080906723e */ /* 0x000fe200000000ff */
[C---:B------:R-:W-:Y:S01]  /*a200*/  FFMA R11, R81.reuse, R90, R11 ;  /* 0x0000005a510b7223 */ /* 0x040fe2000000000b */
[C---:B------:R-:W-:Y:S01]  /*a210*/  FFMA R0, R81.reuse, R89, R0 ;  /* 0x0000005951007223 */ /* 0x040fe20000000000 */
[----:B------:R-:W-:Y:S01]  /*a220*/  FFMA R2, R81, R91, R2 ;  /* 0x0000005b51027223 */ /* 0x000fe20000000002 */
[C---:B------:R-:W-:Y:S01]  /*a230*/  FMUL R3, R78.reuse, R14 ;  /* 0x0000000e4e037220 */ /* 0x040fe20000400000 */
[C---:B------:R-:W-:Y:S01]  /*a240*/  FMUL R15, R78.reuse, R15 ;  /* 0x0000000f4e0f7220 */ /* 0x040fe20000400000 */
[----:B------:R-:W-:Y:S01]  /*a250*/  F2FP.F16.F32.PACK_AB R7, R11, R10 ;  /* 0x0000000a0b07723e */ /* 0x000fe200000000ff */
[----:B------:R-:W-:Y:S01]  /*a260*/  FMUL R12, R78, R16 ;  /* 0x000000104e0c7220 */ /* 0x000fe20000400000 */
[----:B------:R-:W-:Y:S01]  /*a270*/  F2FP.F16.F32.PACK_AB R8, R2, R0 ;  /* 0x000000000208723e */ /* 0x000fe200000000ff */
[C---:B------:R-:W-:Y:S01]  /*a280*/  FFMA R3, R81.reuse, R92, R3 ;  /* 0x0000005c51037223 */ /* 0x040fe20000000003 */
[C---:B------:R-:W-:Y:S01]  /*a290*/  FFMA R15, R81.reuse, R94, R15 ;  /* 0x0000005e510f7223 */ /* 0x040fe2000000000f */
[----:B------:R1:W-:Y:S01]  /*a2a0*/  STS.128 [R178+UR48+0xc400], R4 ;  /* 0x00c40004b2007988 */ /* 0x0003e20008000c30 */
[----:B------:R-:W-:Y:S01]  /*a2b0*/  FFMA R12, R81, R93, R12 ;  /* 0x0000005d510c7223 */ /* 0x000fe2000000000c */
[C---:B------:R-:W-:Y:S01]  /*a2c0*/  FMUL R13, R78.reuse, R17 ;  /* 0x000000114e0d7220 */ /* 0x040fe20000400000 */
[C---:B------:R-:W-:Y:S01]  /*a2d0*/  FMUL R14, R78.reuse, R18 ;  /* 0x000000124e0e7220 */ /* 0x040fe20000400000 */
[----:B------:R-:W-:Y:S01]  /*a2e0*/  F2FP.F16.F32.PACK_AB R9, R15, R3 ;  /* 0x000000030f09723e */ /* 0x000fe200000000ff */
[C---:B------:R-:W-:Y:S01]  /*a2f0*/  FMUL R19, R78.reuse, R19 ;  /* 0x000000134e137220 */ /* 0x040fe20000400000 */
[C---:B------:R-:W-:Y:S01]  /*a300*/  FFMA R13, R81.reuse, R96, R13 ;  /* 0x00000060510d7223 */ /* 0x040fe2000000000d */
[C---:B------:R-:W-:Y:S01]  /*a310*/  FFMA R14, R81.reuse, R95, R14 ;  /* 0x0000005f510e7223 */ /* 0x040fe2000000000e */
[----:B------:R-:W-:Y:S02]  /*a320*/  HADD2.F32 R100, -RZ, R104.H1_H1 ;  /* 0x30000068ff647230 */ /* 0x000fe40000004100 */
[----:B------:R-:W-:Y:S01]  /*a330*/  FFMA R19, R81, R98, R19 ;  /* 0x0000006251137223 */ /* 0x000fe20000000013 */
[C---:B------:R-:W-:Y:S01]  /*a340*/  FMUL R16, R78.reuse, R20 ;  /* 0x000000144e107220 */ /* 0x040fe20000400000 */
[----:B------:R-:W-:Y:S01]  /*a350*/  F2FP.F16.F32.PACK_AB R10, R13, R12 ;  /* 0x0000000c0d0a723e */ /* 0x000fe200000000ff */
[--C-:B------:R-:W-:Y:S02]  /*a360*/  HADD2.F32 R99, -RZ, R105.reuse.H0_H0 ;  /* 0x20000069ff637230 */ /* 0x100fe40000004100 */
[C---:B------:R-:W-:Y:S01]  /*a370*/  FMUL R17, R78.reuse, R21 ;  /* 0x000000154e117220 */ /* 0x040fe20000400000 */
[----:B------:R-:W-:Y:S01]  /*a380*/  F2FP.F16.F32.PACK_AB R11, R19, R14 ;  /* 0x0000000e130b723e */ /* 0x000fe200000000ff */
[C---:B------:R-:W-:Y:S01]  /*a390*/  FFMA R16, R81.reuse, R97, R16 ;  /* 0x0000006151107223 */ /* 0x040fe20000000010 */
[----:B------:R-:W-:Y:S02]  /*a3a0*/  HADD2.F32 R102, -RZ, R105.H1_H1 ;  /* 0x30000069ff667230 */ /* 0x000fe40000004100 */
[----:B------:R-:W-:Y:S01]  /*a3b0*/  FFMA R17, R81, R100, R17 ;  /* 0x0000006451117223 */ /* 0x000fe20000000011 */
[C---:B------:R-:W-:Y:S01]  /*a3c0*/  FMUL R18, R78.reuse, R22 ;  /* 0x000000164e127220 */ /* 0x040fe20000400000 */
[----:B------:R1:W-:Y:S01]  /*a3d0*/  STS.128 [R180+0xc400], R8 ;  /* 0x00c40008b4007388 */ /* 0x0003e20000000c00 */
[--C-:B------:R-:W-:Y:S02]  /*a3e0*/  HADD2.F32 R101, -RZ, R106.reuse.H0_H0 ;  /* 0x2000006aff657230 */ /* 0x100fe40000004100 */
[C---:B------:R-:W-:Y:S01]  /*a3f0*/  FMUL R23, R78.reuse, R23 ;  /* 0x000000174e177220 */ /* 0x040fe20000400000 */
[----:B------:R-:W-:Y:S01]  /*a400*/  F2FP.F16.F32.PACK_AB R16, R17, R16 ;  /* 0x000000101110723e */ /* 0x000fe200000000ff */
[C---:B------:R-:W-:Y:S01]  /*a410*/  FFMA R18, R81.reuse, R99, R18 ;  /* 0x0000006351127223 */ /* 0x040fe20000000012 */
[----:B------:R-:W-:Y:S02]  /*a420*/  HADD2.F32 R104, -RZ, R106.H1_H1 ;  /* 0x3000006aff687230 */ /* 0x000fe40000004100 */
[----:B------:R-:W-:Y:S01]  /*a430*/  FFMA R23, R81, R102, R23 ;  /* 0x0000006651177223 */ /* 0x000fe20000000017 */
[C---:B------:R-:W-:Y:S01]  /*a440*/  FMUL R20, R78.reuse, R24 ;  /* 0x000000184e147220 */ /* 0x040fe20000400000 */
[--C-:B------:R-:W-:Y:S02]  /*a450*/  HADD2.F32 R103, -RZ, R107.reuse.H0_H0 ;  /* 0x2000006bff677230 */ /* 0x100fe40000004100 */
[C---:B------:R-:W-:Y:S01]  /*a460*/  FMUL R21, R78.reuse, R25 ;  /* 0x000000194e157220 */ /* 0x040fe20000400000 */
[----:B------:R-:W-:Y:S01]  /*a470*/  HADD2.F32 R106, -RZ, R107.H1_H1 ;  /* 0x3000006bff6a7230 */ /* 0x000fe20000004100 */
[----:B------:R-:W-:Y:S01]  /*a480*/  F2FP.F16.F32.PACK_AB R17, R23, R18 ;  /* 0x000000121711723e */ /* 0x000fe200000000ff */
[C---:B------:R-:W-:Y:S01]  /*a490*/  FFMA R20, R81.reuse, R101, R20 ;  /* 0x0000006551147223 */ /* 0x040fe20000000014 */
        /* <DEDUP_REMOVED lines=16> */
[--C-:B------:R-:W-:Y:S01]  /*a5a0*/  HADD2.F32 R109, -RZ, R114.reuse.H0_H0 ;  /* 0x20000072ff6d7230 */ /* 0x100fe20000004100 */
[----:B------:R1:W-:Y:S01]  /*a5b0*/  STS.128 [R177+0xc400], R16 ;  /* 0x00c40010b1007388 */ /* 0x0003e20000000c00 */
        /* <DEDUP_REMOVED lines=69> */
[C---:B------:R-:W-:Y:S01]  /*aa10*/  FFMA R45, R81.reuse, R128, R45 ;  /* 0x00000080512d7223 */ /* 0x040fe2000000002d */
[C---:B------:R-:W-:Y:S01]  /*aa20*/  FMUL R46, R78.reuse, R50 ;  /* 0x000000324e2e7220 */ /* 0x040fe20000400000 */
[--C-:B------:R-:W-:Y:S02]  /*aa30*/  HADD2.F32 R129, -RZ, R136.reuse.H0_H0 ;  /* 0x20000088ff817230 */ /* 0x100fe40000004100 */
[C---:B------:R-:W-:Y:S01]  /*aa40*/  FMUL R51, R78.reuse, R51 ;  /* 0x000000334e337220 */ /* 0x040fe20000400000 */
[----:B------:R-:W-:Y:S02]  /*aa50*/  HADD2.F32 R132, -RZ, R136.H1_H1 ;  /* 0x30000088ff847230 */ /* 0x000fe40000004100 */
[C---:B------:R-:W-:Y:S01]  /*aa60*/  FMUL R48, R78.reuse, R52 ;  /* 0x000000344e307220 */ /* 0x040fe20000400000 */
[--C-:B------:R-:W-:Y:S02]  /*aa70*/  HADD2.F32 R131, -RZ, R137.reuse.H0_H0 ;  /* 0x20000089ff837230 */ /* 0x100fe40000004100 */
[C---:B------:R-:W-:Y:S01]  /*aa80*/  FMUL R49, R78.reuse, R53 ;  /* 0x000000354e317220 */ /* 0x040fe20000400000 */
[C---:B------:R-:W-:Y:S01]  /*aa90*/  FFMA R46, R81.reuse, R127, R46 ;  /* 0x0000007f512e7223 */ /* 0x040fe2000000002e */
[----:B------:R-:W-:Y:S02]  /*aaa0*/  HADD2.F32 R134, -RZ, R137.H1_H1 ;  /* 0x30000089ff867230 */ /* 0x000fe40000004100 */
[C---:B------:R-:W-:Y:S01]  /*aab0*/  FMUL R50, R78.reuse, R54 ;  /* 0x000000364e327220 */ /* 0x040fe20000400000 */
[C---:B------:R-:W-:Y:S01]  /*aac0*/  FFMA R51, R81.reuse, R130, R51 ;  /* 0x0000008251337223 */ /* 0x040fe20000000033 */
        /* <DEDUP_REMOVED lines=11> */
[----:B------:R-:W-:Y:S01]  /*ab80*/  FFMA R55, R81, R134, R55 ;  /* 0x0000008651377223 */ /* 0x000fe20000000037 */
[--C-:B------:R-:W-:Y:S02]  /*ab90*/  HADD2.F32 R137, -RZ, R144.reuse.H0_H0 ;  /* 0x20000090ff897230 */ /* 0x100fe40000004100 */
[C---:B------:R-:W-:Y:S01]  /*aba0*/  FMUL R59, R78.reuse, R59 ;  /* 0x0000003b4e3b7220 */ /* 0x040fe20000400000 */
[----:B------:R-:W-:Y:S01]  /*abb0*/  F2FP.F16.F32.PACK_AB R42, R45, R44 ;  /* 0x0000002c2d2a723e */ /* 0x000fe200000000ff */
[----:B------:R-:W-:Y:S01]  /*abc0*/  FFMA R52, R81, R133, R52 ;  /* 0x0000008551347223 */ /* 0x000fe20000000034 */
[----:B------:R-:W-:Y:S01]  /*abd0*/  F2FP.F16.F32.PACK_AB R43, R51, R46 ;  /* 0x0000002e332b723e */ /* 0x000fe200000000ff */
[----:B------:R-:W-:Y:S02]  /*abe0*/  HADD2.F32 R140, -RZ, R144.H1_H1 ;  /* 0x30000090ff8c7230 */ /* 0x000fe40000004100 */
[C---:B------:R-:W-:Y:S01]  /*abf0*/  FMUL R56, R78.reuse, R60 ;  /* 0x0000003c4e387220 */ /* 0x040fe20000400000 */
[C---:B------:R-:W-:Y:S01]  /*ac00*/  FFMA R53, R81.reuse, R136, R53 ;  /* 0x0000008851357223 */ /* 0x040fe20000000035 */
[--C-:B------:R-:W-:Y:S01]  /*ac10*/  HADD2.F32 R139, -RZ, R145.reuse.H0_H0 ;  /* 0x20000091ff8b7230 */ /* 0x100fe20000004100 */
[----:B------:R1:W-:Y:S01]  /*ac20*/  STS.128 [R183+0xc400], R40 ;  /* 0x00c40028b7007388 */ /* 0x0003e20000000c00 */
        /* <DEDUP_REMOVED lines=15> */
[----:B------:R-:W-:Y:S02]  /*ad20*/  HADD2.F32 R146, -RZ, R147.H1_H1 ;  /* 0x30000093ff927230 */ /* 0x000fe40000004100 */
[C---:B------:R-:W-:Y:S01]  /*ad30*/  FMUL R62, R78.reuse, R66 ;  /* 0x000000424e3e7220 */ /* 0x040fe20000400000 */
[----:B------:R-:W-:Y:S01]  /*ad40*/  F2FP.F16.F32.PACK_AB R49, R55, R50 ;  /* 0x000000323731723e */ /* 0x000fe200000000ff */
        /* <DEDUP_REMOVED lines=31> */
.L_x_139:
[----:B------:R-:W-:Y:S05]  /*af40*/  BSYNC.RECONVERGENT B0 ;  /* 0x0000000000007941 */ /* 0x000fea0003800200 */
.L_x_138:
[----:B------:R-:W-:Y:S01]  /*af50*/  BAR.SYNC.DEFER_BLOCKING 0x1, 0x80 ;  /* 0x0042000000007b1d */ /* 0x000fe20000010000 */
[----:B------:R-:W-:Y:S01]  /*af60*/  UISETP.NE.AND UP0, UPT, UR49, -0x4, UPT ;  /* 0xfffffffc3100788c */ /* 0x000fe2000bf05270 */
[----:B------:R-:W-:Y:S08]  /*af70*/  IADD3 R76, PT, PT, R76, 0x1, RZ ;  /* 0x000000014c4c7810 */ /* 0x000ff00007ffe0ff */
[----:B------:R-:W-:Y:S05]  /*af80*/  BRA.U !UP0, `(.L_x_140) ;  /* 0x0000000108287547 */ /* 0x000fea000b800000 */
[----:B------:R-:W-:Y:S01]  /*af90*/  ISETP.NE.AND P0, PT, R176, RZ, PT ;  /* 0x000000ffb000720c */ /* 0x000fe20003f05270 */
[----:B------:R-:W-:Y:S01]  /*afa0*/  IMAD.U32 R3, RZ, RZ, UR51 ;  /* 0x00000033ff037e24 */ /* 0x000fe2000f8e00ff */
[----:B------:R-:W-:Y:S01]  /*afb0*/  UIADD3 UR51, UPT, UPT, UR51, 0x1, URZ ;  /* 0x0000000133337890 */ /* 0x000fe2000fffe0ff */
[----:B------:R-:W-:Y:S03]  /*afc0*/  IMAD.U32 R0, RZ, RZ, UR37 ;  /* 0x00000025ff007e24 */ /* 0x000fe6000f8e00ff */
[----:B------:R-:W-:Y:S04]  /*afd0*/  UISETP.NE.AND UP0, UPT, UR51, 0x4, UPT ;  /* 0x000000043300788c */ /* 0x000fe8000bf05270 */
[----:B------:R-:W-:Y:S03]  /*afe0*/  USEL UR51, UR51, URZ, UP0 ;  /* 0x000000ff33337287 */ /* 0x000fe60008000000 */
[----:B------:R-:W-:Y:S05]  /*aff0*/  @P0 LEA R3, R3, UR48, 0x3 ;  /* 0x0000003003030c11 */ /* 0x000fea000f8e18ff */
[----:B------:R-:W-:Y:S05]  /*b000*/  @P0 VIADD R3, R3, 0x50 ;  /* 0x0000005003030836 */ /* 0x000fea0000000000 */
[----:B------:R-:W-:Y:S04]  /*b010*/  @P0 PRMT R0, R0, 0x654, R3 ;  /* 0x0000065400000816 */ /* 0x000fe80000000003 */
[----:B------:R2:W-:Y:S03]  /*b020*/  @P0 SYNCS.ARRIVE.TRANS64.RED.A1T0 RZ, [R0+URZ], RZ ;  /* 0x000000ff00ff09a7 */ /* 0x0005e600081004ff */
.L_x_140:
[----:B------:R-:W-:Y:S01]  /*b030*/  ISETP.NE.AND P2, PT, R171, RZ, PT ;  /* 0x000000ffab00720c */ /* 0x000fe20003f45270 */
[----:B------:R-:W-:Y:S01]  /*b040*/  UIADD3 UR49, UPT, UPT, UR49, 0x4, URZ ;  /* 0x0000000431317890 */ /* 0x000fe2000fffe0ff */
[----:B------:R-:W-:Y:S01]  /*b050*/  ISETP.NE.AND P0, PT, R173, 0x2, PT ;  /* 0x00000002ad00780c */ /* 0x000fe20003f05270 */
[----:B------:R-:W-:Y:S01]  /*b060*/  IMAD.IADD R20, R75, 0x1, R154 ;  /* 0x000000014b147824 */ /* 0x000fe200078e029a */
[----:B------:R-:W-:Y:S01]  /*b070*/  ISETP.NE.AND P1, PT, R76, 0x2, PT ;  /* 0x000000024c00780c */ /* 0x000fe20003f25270 */
[----:B------:R-:W-:Y:S01]  /*b080*/  IMAD.IADD R21, R77, 0x1, R156 ;  /* 0x000000014d157824 */ /* 0x000fe200078e029c */
[----:B--2---:R-:W-:Y:S02]  /*b090*/  SEL R0, RZ, 0x1, P0 ;  /* 0x00000001ff007807 */ /* 0x004fe40000000000 */
[----:B------:R-:W-:Y:S02]  /*b0a0*/  SEL R3, RZ, 0x1, P1 ;  /* 0x00000001ff037807 */ /* 0x000fe40000800000 */
[----:B------:R-:W-:Y:S02]  /*b0b0*/  LOP3.LUT R165, R165, R0, RZ, 0x3c, !PT ;  /* 0x00000000a5a57212 */ /* 0x000fe400078e3cff */
[----:B------:R-:W-:Y:S02]  /*b0c0*/  LOP3.LUT R166, R166, R3, RZ, 0x3c, !PT ;  /* 0x00000003a6a67212 */ /* 0x000fe400078e3cff */
[----:B------:R-:W-:Y:S02]  /*b0d0*/  @P2 R2UR UR36, R164 ;  /* 0x00000000a42422ca */ /* 0x000fe400000e0000 */
[----:B------:R-:W-:Y:S02]  /*b0e0*/  SEL R173, R173, RZ, P0 ;  /* 0x000000ffadad7207 */ /* 0x000fe40000000000 */
[----:B------:R-:W-:Y:S01]  /*b0f0*/  SEL R76, R76, RZ, P1 ;  /* 0x000000ff4c4c7207 */ /* 0x000fe20000800000 */
[----:B------:R-:W-:Y:S10]  /*b100*/  @P2 BRA `(.L_x_141) ;  /* 0xffffffa000102947 */ /* 0x000ff4000383ffff */
[----:B------:R-:W-:-:S09]  /*b110*/  UISETP.NE.AND UP0, UPT, UR50, URZ, UPT ;  /* 0x000000ff3200728c */ /* 0x000fd2000bf05270 */
[----:B------:R-:W-:Y:S05]  /*b120*/  BRA.U !UP0, `(.L_x_142) ;  /* 0x0000000108487547 */ /* 0x000fea000b800000 */
[----:B------:R-:W2:Y:S02]  /*b130*/  LDCU.64 UR4, c[0x0][0x890] ;  /* 0x00011200ff0477ac */ /* 0x000ea40008000a00 */
[----:B--2---:R-:W-:-:S04]  /*b140*/  UISETP.NE.U32.AND UP0, UPT, UR4, URZ, UPT ;  /* 0x000000ff0400728c */ /* 0x004fc8000bf05070 */
[----:B------:R-:W-:-:S09]  /*b150*/  UISETP.NE.AND.EX UP0, UPT, UR5, URZ, UPT, UP0 ;  /* 0x000000ff0500728c */ /* 0x000fd2000bf05300 */
[----:B------:R-:W-:Y:S05]  /*b160*/  BRA.U UP0, `(.L_x_143) ;  /* 0x00000001000c7547 */ /* 0x000fea000b800000 */
[----:B------:R-:W-:-:S13]  /*b170*/  FSETP.NEU.AND P0, PT, R81, RZ, PT ;  /* 0x000000ff5100720b */ /* 0x000fda0003f0d000 */
[----:B------:R-:W-:Y:S05]  /*b180*/  @!P0 EXIT ;  /* 0x000000000000894d */ /* 0x000fea0003800000 */
[----:B------:R-:W-:Y:S05]  /*b190*/  BRA `(.L_x_142) ;  /* 0x00000000002c7947 */ /* 0x000fea0003800000 */
.L_x_143:
[----:B------:R-:W-:Y:S01]  /*b1a0*/  ISETP.NE.AND P0, PT, R172, RZ, PT ;  /* 0x000000ffac00720c */ /* 0x000fe20003f05270 */
[----:B------:R-:W-:-:S12]  /*b1b0*/  BSSY.RECONVERGENT B0, `(.L_x_142) ;  /* 0x0000009000007945 */ /* 0x000fd80003800200 */
[----:B------:R-:W-:Y:S05]  /*b1c0*/  @P0 BRA `(.L_x_144) ;  /* 0x0000000000140947 */ /* 0x000fea0003800000 */
[----:B------:R-:W2:Y:S02]  /*b1d0*/  LDCU.64 UR4, c[0x0][0x888] ;  /* 0x00011100ff0477ac */ /* 0x000ea40008000a00 */
[----:B--2---:R-:W-:-:S04]  /*b1e0*/  ISETP.NE.U32.AND P0, PT, RZ, UR4, PT ;  /* 0x00000004ff007c0c */ /* 0x004fc8000bf05070 */
[----:B------:R-:W-:-:S13]  /*b1f0*/  ISETP.NE.AND.EX P0, PT, RZ, UR5, PT, P0 ;  /* 0x00000005ff007c0c */ /* 0x000fda000bf05300 */
[----:B------:R-:W-:Y:S05]  /*b200*/  @!P0 EXIT ;  /* 0x000000000000894d */ /* 0x000fea0003800000 */
[----:B------:R-:W-:Y:S05]  /*b210*/  BRA `(.L_x_145) ;  /* 0x0000000000087947 */ /* 0x000fea0003800000 */
.L_x_144:
[----:B------:R-:W-:-:S13]  /*b220*/  FSETP.NEU.AND P0, PT, R81, RZ, PT ;  /* 0x000000ff5100720b */ /* 0x000fda0003f0d000 */
[----:B------:R-:W-:Y:S05]  /*b230*/  @!P0 EXIT ;  /* 0x000000000000894d */ /* 0x000fea0003800000 */
.L_x_145:
[----:B------:R-:W-:Y:S05]  /*b240*/  BSYNC.RECONVERGENT B0 ;  /* 0x0000000000007941 */ /* 0x000fea0003800200 */
.L_x_142:
[----:B------:R-:W-:Y:S01]  /*b250*/  ULEA UR4, UR51, UR48, 0x3 ;  /* 0x0000003033047291 */ /* 0x000fe2000f8e18ff */
[----:B------:R-:W-:-:S04]  /*b260*/  DEPBAR.LE SB0, 0x0 ;  /* 0x000080000000791a */ /* 0x000fc80000000000 */
[----:B------:R-:W-:-:S04]  /*b270*/  UIADD3 UR4, UPT, UPT, UR4, 0x50, URZ ;  /* 0x0000005004047890 */ /* 0x000fc8000fffe0ff */
[----:B------:R-:W-:-:S09]  /*b280*/  UPRMT UR4, UR37, 0x654, UR4 ;  /* 0x0000065425047896 */ /* 0x000fd20008000004 */
[----:B------:R-:W-:Y:S01]  /*b290*/  SYNCS.ARRIVE.TRANS64.RED.A1T0 RZ, [UR4], RZ ;  /* 0x000000ffffff79a7 */ /* 0x000fe20008100404 */
[----:B------:R-:W-:Y:S05]  /*b2a0*/  EXIT ;  /* 0x000000000000794d */ /* 0x000fea0003800000 */
.L_x_24:
[----:B--2---:R2:W4:Y:S02]  /*b2b0*/  SYNCS.PHASECHK.TRANS64.TRYWAIT P0, [R3+URZ+0xd0], R2 ;  /* 0x0000d002030075a7 */ /* 0x00452400080011ff */
[----:B----4-:R-:W-:Y:S05]  /*b2c0*/  @!P0 NANOSLEEP.SYNCS 0x989680 ;  /* 0x009896800000895d */ /* 0x010fea0003900000 */
[----:B------:R-:W4:Y:S02]  /*b2d0*/  @!P0 SYNCS.PHASECHK.TRANS64 P0, [R3+URZ+0xd0], R2 ;  /* 0x0000d002030085a7 */ /* 0x000f2400080010ff */
[----:B----4-:R-:W-:Y:S05]  /*b2e0*/  @!P0 BRA `(.L_x_24) ;  /* 0xfffffffc00f08947 */ /* 0x010fea000383ffff */
[----:B------:R-:W-:Y:S05]  /*b2f0*/  BRA `(.L_x_146) ;  /* 0xffffff64002c7947 */ /* 0x000fea000383ffff */
.L_x_27:
[----:B-1----:R-:W-:-:S07]  /*b300*/  MOV R2, UR33 ;  /* 0x0000002100027c02 */ /* 0x002fce0008000f00 */
.L_x_147:
[----:B-1----:R1:W2:Y:S02]  /*b310*/  SYNCS.PHASECHK.TRANS64.TRYWAIT P0, [R2+URZ+0x18], R5 ;  /* 0x00001805020075a7 */ /* 0x0022a400080011ff */
[----:B--2---:R-:W-:Y:S05]  /*b320*/  @!P0 NANOSLEEP.SYNCS 0x989680 ;  /* 0x009896800000895d */ /* 0x004fea0003900000 */
[----:B------:R-:W2:Y:S02]  /*b330*/  @!P0 SYNCS.PHASECHK.TRANS64 P0, [R2+URZ+0x18], R5 ;  /* 0x00001805020085a7 */ /* 0x000ea400080010ff */
[----:B--2---:R-:W-:Y:S05]  /*b340*/  @!P0 BRA `(.L_x_147) ;  /* 0xfffffffc00f08947 */ /* 0x004fea000383ffff */
[----:B------:R-:W-:Y:S05]  /*b350*/  BRA `(.L_x_26) ;  /* 0xffffff6400907947 */ /* 0x000fea000383ffff */
.L_x_34:
[----:B-1----:R-:W-:-:S07]  /*b360*/  MOV R2, UR17 ;  /* 0x0000001100027c02 */ /* 0x002fce0008000f00 */
.L_x_148:
[----:B-1----:R1:W2:Y:S02]  /*b370*/  SYNCS.PHASECHK.TRANS64.TRYWAIT P0, [R2+URZ+0x18], R5 ;  /* 0x00001805020075a7 */ /* 0x0022a400080011ff */
[----:B--2---:R-:W-:Y:S05]  /*b380*/  @!P0 NANOSLEEP.SYNCS 0x989680 ;  /* 0x009896800000895d */ /* 0x004fea0003900000 */
[----:B------:R-:W2:Y:S02]  /*b390*/  @!P0 SYNCS.PHASECHK.TRANS64 P0, [R2+URZ+0x18], R5 ;  /* 0x00001805020085a7 */ /* 0x000ea400080010ff */
[----:B--2---:R-:W-:Y:S05]  /*b3a0*/  @!P0 BRA `(.L_x_148) ;  /* 0xfffffffc00f08947 */ /* 0x004fea000383ffff */
[----:B------:R-:W-:Y:S05]  /*b3b0*/  BRA `(.L_x_33) ;  /* 0xffffff6800487947 */ /* 0x000fea000383ffff */
.L_x_39:
[----:B-1----:R1:W2:Y:S02]  /*b3c0*/  SYNCS.PHASECHK.TRANS64.TRYWAIT P0, [R2+URZ+0x80], R3 ;  /* 0x00008003020075a7 */ /* 0x0022a400080011ff */
[----:B--2---:R-:W-:Y:S05]  /*b3d0*/  @!P0 NANOSLEEP.SYNCS 0x989680 ;  /* 0x009896800000895d */ /* 0x004fea0003900000 */
[----:B------:R-:W2:Y:S02]  /*b3e0*/  @!P0 SYNCS.PHASECHK.TRANS64 P0, [R2+URZ+0x80], R3 ;  /* 0x00008003020085a7 */ /* 0x000ea400080010ff */
[----:B--2---:R-:W-:Y:S05]  /*b3f0*/  @!P0 BRA `(.L_x_39) ;  /* 0xfffffffc00f08947 */ /* 0x004fea000383ffff */
[----:B------:R-:W-:Y:S05]  /*b400*/  BRA `(.L_x_149) ;  /* 0xffffff6800e87947 */ /* 0x000fea000383ffff */
.L_x_43:
[----:B---3--:R-:W-:-:S07]  /*b410*/  MOV R0, UR4 ;  /* 0x0000000400007c02 */ /* 0x008fce0008000f00 */
.L_x_150:
[----:B-1----:R1:W2:Y:S02]  /*b420*/  SYNCS.PHASECHK.TRANS64.TRYWAIT P0, [R0+URZ], R3 ;  /* 0x00000003000075a7 */ /* 0x0022a400080011ff */
[----:B--2---:R-:W-:Y:S05]  /*b430*/  @!P0 NANOSLEEP.SYNCS 0x989680 ;  /* 0x009896800000895d */ /* 0x004fea0003900000 */
[----:B------:R-:W2:Y:S02]  /*b440*/  @!P0 SYNCS.PHASECHK.TRANS64 P0, [R0+URZ], R3 ;  /* 0x00000003000085a7 */ /* 0x000ea400080010ff */
[----:B--2---:R-:W-:Y:S05]  /*b450*/  @!P0 BRA `(.L_x_150) ;  /* 0xfffffffc00f08947 */ /* 0x004fea000383ffff */
[----:B------:R-:W-:Y:S05]  /*b460*/  BRA `(.L_x_151) ;  /* 0xffffff7000587947 */ /* 0x000fea000383ffff */
.L_x_44:
[----:B---3--:R-:W-:-:S07]  /*b470*/  MOV R0, UR4 ;  /* 0x0000000400007c02 */ /* 0x008fce0008000f00 */
.L_x_152:
[----:B-1----:R1:W2:Y:S02]  /*b480*/  SYNCS.PHASECHK.TRANS64.TRYWAIT P0, [R0+URZ], R3 ;  /* 0x00000003000075a7 */ /* 0x0022a400080011ff */
[----:B--2---:R-:W-:Y:S05]  /*b490*/  @!P0 NANOSLEEP.SYNCS 0x989680 ;  /* 0x009896800000895d */ /* 0x004fea0003900000 */
[----:B------:R-:W2:Y:S02]  /*b4a0*/  @!P0 SYNCS.PHASECHK.TRANS64 P0, [R0+URZ], R3 ;  /* 0x00000003000085a7 */ /* 0x000ea400080010ff */
[----:B--2---:R-:W-:Y:S05]  /*b4b0*/  @!P0 BRA `(.L_x_152) ;  /* 0xfffffffc00f08947 */ /* 0x004fea000383ffff */
[----:B------:R-:W-:Y:S05]  /*b4c0*/  BRA `(.L_x_153) ;  /* 0xffffff7000647947 */ /* 0x000fea000383ffff */
.L_x_47:
[----:B-1----:R1:W2:Y:S02]  /*b4d0*/  SYNCS.PHASECHK.TRANS64.TRYWAIT P0, [R0+URZ+0xc0], R5 ;  /* 0x0000c005000075a7 */ /* 0x0022a400080011ff */
[----:B--2---:R-:W-:Y:S05]  /*b4e0*/  @!P0 NANOSLEEP.SYNCS 0x989680 ;  /* 0x009896800000895d */ /* 0x004fea0003900000 */
[----:B------:R-:W2:Y:S02]  /*b4f0*/  @!P0 SYNCS.PHASECHK.TRANS64 P0, [R0+URZ+0xc0], R5 ;  /* 0x0000c005000085a7 */ /* 0x000ea400080010ff */
[----:B--2---:R-:W-:Y:S05]  /*b500*/  @!P0 BRA `(.L_x_47) ;  /* 0xfffffffc00f08947 */ /* 0x004fea000383ffff */
[----:B------:R-:W-:Y:S05]  /*b510*/  BRA `(.L_x_154) ;  /* 0xffffff7000c47947 */ /* 0x000fea000383ffff */
.L_x_48:
[----:B------:R-:W-:-:S07]  /*b520*/  MOV R0, UR5 ;  /* 0x0000000500007c02 */ /* 0x000fce0008000f00 */
.L_x_155:
[----:B-1----:R1:W2:Y:S02]  /*b530*/  SYNCS.PHASECHK.TRANS64.TRYWAIT P0, [R0+URZ+0x90], R7 ;  /* 0x00009007000075a7 */ /* 0x0022a400080011ff */
[----:B--2---:R-:W-:Y:S05]  /*b540*/  @!P0 NANOSLEEP.SYNCS 0x989680 ;  /* 0x009896800000895d */ /* 0x004fea0003900000 */
[----:B------:R-:W2:Y:S02]  /*b550*/  @!P0 SYNCS.PHASECHK.TRANS64 P0, [R0+URZ+0x90], R7 ;  /* 0x00009007000085a7 */ /* 0x000ea400080010ff */
[----:B--2---:R-:W-:Y:S05]  /*b560*/  @!P0 BRA `(.L_x_155) ;  /* 0xfffffffc00f08947 */ /* 0x004fea000383ffff */
[----:B------:R-:W-:Y:S05]  /*b570*/  BRA `(.L_x_156) ;  /* 0xffffff7000d47947 */ /* 0x000fea000383ffff */
.L_x_49:
[----:B-1----:R1:W2:Y:S02]  /*b580*/  SYNCS.PHASECHK.TRANS64.TRYWAIT P1, [R0+URZ+0x80], R5 ;  /* 0x00008005000075a7 */ /* 0x0022a400080211ff */
[----:B--2---:R-:W-:Y:S05]  /*b590*/  @!P1 NANOSLEEP.SYNCS 0x989680 ;  /* 0x009896800000995d */ /* 0x004fea0003900000 */
[----:B------:R-:W2:Y:S02]  /*b5a0*/  @!P1 SYNCS.PHASECHK.TRANS64 P1, [R0+URZ+0x80], R5 ;  /* 0x00008005000095a7 */ /* 0x000ea400080210ff */
[----:B--2---:R-:W-:Y:S05]  /*b5b0*/  @!P1 BRA `(.L_x_49) ;  /* 0xfffffffc00f09947 */ /* 0x004fea000383ffff */
[----:B------:R-:W-:Y:S05]  /*b5c0*/  BRA `(.L_x_157) ;  /* 0xffffff7400047947 */ /* 0x000fea000383ffff */
.L_x_52:
[----:B------:R-:W-:-:S07]  /*b5d0*/  MOV R0, UR5 ;  /* 0x0000000500007c02 */ /* 0x000fce0008000f00 */
.L_x_158:
[----:B-1----:R1:W2:Y:S02]  /*b5e0*/  SYNCS.PHASECHK.TRANS64.TRYWAIT P0, [R0+URZ+0x90], R3 ;  /* 0x00009003000075a7 */ /* 0x0022a400080011ff */
[----:B--2---:R-:W-:Y:S05]  /*b5f0*/  @!P0 NANOSLEEP.SYNCS 0x989680 ;  /* 0x009896800000895d */ /* 0x004fea0003900000 */
[----:B------:R-:W2:Y:S02]  /*b600*/  @!P0 SYNCS.PHASECHK.TRANS64 P0, [R0+URZ+0x90], R3 ;  /* 0x00009003000085a7 */ /* 0x000ea400080010ff */
[----:B--2---:R-:W-:Y:S05]  /*b610*/  @!P0 BRA `(.L_x_158) ;  /* 0xfffffffc00f08947 */ /* 0x004fea000383ffff */
[----:B------:R-:W-:Y:S05]  /*b620*/  BRA `(.L_x_51) ;  /* 0xffffff7400587947 */ /* 0x000fea000383ffff */
.L_x_61:
[----:B-1----:R-:W-:-:S04]  /*b630*/  MOV R4, UR6 ;  /* 0x0000000600047c02 */ /* 0x002fc80008000f00 */
[----:B------:R1:W2:Y:S03]  /*b640*/  SYNCS.PHASECHK.TRANS64.TRYWAIT P0, [R4+URZ+0x8], R5 ;  /* 0x00000805040075a7 */ /* 0x0002a600080011ff */
[----:B--2---:R-:W-:Y:S05]  /*b650*/  @!P0 NANOSLEEP.SYNCS 0x989680 ;  /* 0x009896800000895d */ /* 0x004fea0003900000 */
[----:B------:R-:W2:Y:S02]  /*b660*/  @!P0 SYNCS.PHASECHK.TRANS64 P0, [R4+URZ+0x8], R5 ;  /* 0x00000805040085a7 */ /* 0x000ea400080010ff */
[----:B--2---:R-:W-:Y:S05]  /*b670*/  @!P0 BRA `(.L_x_61) ;  /* 0xfffffffc00ec8947 */ /* 0x004fea000383ffff */
[----:B------:R-:W-:Y:S05]  /*b680*/  BRA `(.L_x_60) ;  /* 0xffffff78000c7947 */ /* 0x000fea000383ffff */
.L_x_63:
[----:B------:R-:W-:Y:S01]  /*b690*/  BSSY B0, `(.L_x_159) ;  /* 0x0000006000007945 */ /* 0x000fe20003800000 */
[----:B------:R-:W-:-:S07]  /*b6a0*/  MOV R15, 0xffffffff ;  /* 0xffffffff000f7802 */ /* 0x000fce0000000f00 */
[----:B-1---5:R-:W-:Y:S05]  /*b6b0*/  WARPSYNC.COLLECTIVE R15, `(.L_x_160) ;  /* 0x000000000f0c7348 */ /* 0x022fea0003c00000 */
[----:B------:R-:W-:Y:S02]  /*b6c0*/  ELECT P6, UR79, PT ;  /* 0x00000000004f782f */ /* 0x000fe400038c0000 */
[----:B------:R-:W-:Y:S01]  /*b6d0*/  MOV R14, UR79 ;  /* 0x0000004f000e7c02 */ /* 0x000fe20008000f00 */
[----:B-1---5:R-:W-:Y:S10]  /*b6e0*/  ENDCOLLECTIVE ;  /* 0x000000000000791b */ /* 0x022ff40003800000 */
.L_x_160:
[----:B------:R-:W-:Y:S05]  /*b6f0*/  BSYNC B0 ;  /* 0x0000000000007941 */ /* 0x000fea0003800000 */
.L_x_159:
[----:B------:R-:W-:Y:S05]  /*b700*/  BRA `(.L_x_161) ;  /* 0xffffff78003c7947 */ /* 0x000fea000383ffff */
.L_x_65:
[----:B-1----:R-:W-:-:S04]  /*b710*/  MOV R2, UR6 ;  /* 0x0000000600027c02 */ /* 0x002fc80008000f00 */
[----:B------:R1:W2:Y:S03]  /*b720*/  SYNCS.PHASECHK.TRANS64.TRYWAIT P0, [R2+URZ+0x8], R3 ;  /* 0x00000803020075a7 */ /* 0x0002a600080011ff */
[----:B--2---:R-:W-:Y:S05]  /*b730*/  @!P0 NANOSLEEP.SYNCS 0x989680 ;  /* 0x009896800000895d */ /* 0x004fea0003900000 */
[----:B------:R-:W2:Y:S02]  /*b740*/  @!P0 SYNCS.PHASECHK.TRANS64 P0, [R2+URZ+0x8], R3 ;  /* 0x00000803020085a7 */ /* 0x000ea400080010ff */
[----:B--2---:R-:W-:Y:S05]  /*b750*/  @!P0 BRA `(.L_x_65) ;  /* 0xfffffffc00ec8947 */ /* 0x004fea000383ffff */
[----:B------:R-:W-:Y:S05]  /*b760*/  BRA `(.L_x_64) ;  /* 0xffffff7800407947 */ /* 0x000fea000383ffff */
.L_x_66:
[----:B-1----:R1:W2:Y:S02]  /*b770*/  SYNCS.PHASECHK.TRANS64.TRYWAIT P0, [R0+URZ+0x80], R5 ;  /* 0x00008005000075a7 */ /* 0x0022a400080011ff */
[----:B--2---:R-:W-:Y:S05]  /*b780*/  @!P0 NANOSLEEP.SYNCS 0x989680 ;  /* 0x009896800000895d */ /* 0x004fea0003900000 */
[----:B------:R-:W2:Y:S02]  /*b790*/  @!P0 SYNCS.PHASECHK.TRANS64 P0, [R0+URZ+0x80], R5 ;  /* 0x00008005000085a7 */ /* 0x000ea400080010ff */
[----:B--2---:R-:W-:Y:S05]  /*b7a0*/  @!P0 BRA `(.L_x_66) ;  /* 0xfffffffc00f08947 */ /* 0x004fea000383ffff */
[----:B------:R-:W-:Y:S05]  /*b7b0*/  BRA `(.L_x_162) ;  /* 0xffffff7c001c7947 */ /* 0x000fea000383ffff */
.L_x_68:
[----:B------:R-:W-:-:S07]  /*b7c0*/  MOV R0, UR10 ;  /* 0x0000000a00007c02 */ /* 0x000fce0008000f00 */
.L_x_163:
[----:B-1----:R1:W2:Y:S02]  /*b7d0*/  SYNCS.PHASECHK.TRANS64.TRYWAIT P0, [R0+URZ+0xb0], R5 ;  /* 0x0000b005000075a7 */ /* 0x0022a400080011ff */
[----:B--2---:R-:W-:Y:S05]  /*b7e0*/  @!P0 NANOSLEEP.SYNCS 0x989680 ;  /* 0x009896800000895d */ /* 0x004fea0003900000 */
[----:B------:R-:W2:Y:S02]  /*b7f0*/  @!P0 SYNCS.PHASECHK.TRANS64 P0, [R0+URZ+0xb0], R5 ;  /* 0x0000b005000085a7 */ /* 0x000ea400080010ff */
[----:B--2---:R-:W-:Y:S05]  /*b800*/  @!P0 BRA `(.L_x_163) ;  /* 0xfffffffc00f08947 */ /* 0x004fea000383ffff */
[----:B------:R-:W-:Y:S05]  /*b810*/  BRA `(.L_x_164) ;  /* 0xffffff7c00687947 */ /* 0x000fea000383ffff */
.L_x_71:
[----:B------:R-:W-:Y:S07]  /*b820*/  MOV R0, UR9 ;  /* 0x0000000900007c02 */ /* 0x000fee0008000f00 */
.L_x_165:
[----:B-1----:R1:W2:Y:S02]  /*b830*/  SYNCS.PHASECHK.TRANS64.TRYWAIT P0, [R0+URZ], R5 ;  /* 0x00000005000075a7 */ /* 0x0022a400080011ff */
[----:B--2---:R-:W-:Y:S05]  /*b840*/  @!P0 NANOSLEEP.SYNCS 0x989680 ;  /* 0x009896800000895d */ /* 0x004fea0003900000 */
[----:B------:R-:W2:Y:S02]  /*b850*/  @!P0 SYNCS.PHASECHK.TRANS64 P0, [R0+URZ], R5 ;  /* 0x00000005000085a7 */ /* 0x000ea400080010ff */
[----:B--2---:R-:W-:Y:S05]  /*b860*/  @!P0 BRA `(.L_x_165) ;  /* 0xfffffffc00f08947 */ /* 0x004fea000383ffff */
[----:B------:R-:W-:Y:S05]  /*b870*/  BRA `(.L_x_70) ;  /* 0xffffff7c007c7947 */ /* 0x000fea000383ffff */
.L_x_75:
[----:B-1----:R-:W-:-:S07]  /*b880*/  MOV R0, UR5 ;  /* 0x0000000500007c02 */ /* 0x002fce0008000f00 */
.L_x_166:
[----:B-1----:R1:W2:Y:S02]  /*b890*/  SYNCS.PHASECHK.TRANS64.TRYWAIT P0, [R0+URZ], R3 ;  /* 0x00000003000075a7 */ /* 0x0022a400080011ff */
[----:B--2---:R-:W-:Y:S05]  /*b8a0*/  @!P0 NANOSLEEP.SYNCS 0x989680 ;  /* 0x009896800000895d */ /* 0x004fea0003900000 */
[----:B------:R-:W2:Y:S02]  /*b8b0*/  @!P0 SYNCS.PHASECHK.TRANS64 P0, [R0+URZ], R3 ;  /* 0x00000003000085a7 */ /* 0x000ea400080010ff */
[----:B--2---:R-:W-:Y:S05]  /*b8c0*/  @!P0 BRA `(.L_x_166) ;  /* 0xfffffffc00f08947 */ /* 0x004fea000383ffff */
[----:B------:R-:W-:Y:S05]  /*b8d0*/  BRA `(.L_x_167) ;  /* 0xffffff8000487947 */ /* 0x000fea000383ffff */
.L_x_78:
[----:B------:R-:W-:-:S07]  /*b8e0*/  MOV R0, UR8 ;  /* 0x0000000800007c02 */ /* 0x000fce0008000f00 */
.L_x_168:
[----:B-1----:R1:W2:Y:S02]  /*b8f0*/  SYNCS.PHASECHK.TRANS64.TRYWAIT P1, [R0+URZ+0xe0], R3 ;  /* 0x0000e003000075a7 */ /* 0x0022a400080211ff */
[----:B--2---:R-:W-:Y:S05]  /*b900*/  @!P1 NANOSLEEP.SYNCS 0x989680 ;  /* 0x009896800000995d */ /* 0x004fea0003900000 */
[----:B------:R-:W2:Y:S02]  /*b910*/  @!P1 SYNCS.PHASECHK.TRANS64 P1, [R0+URZ+0xe0], R3 ;  /* 0x0000e003000095a7 */ /* 0x000ea400080210ff */
[----:B--2---:R-:W-:Y:S05]  /*b920*/  @!P1 BRA `(.L_x_168) ;  /* 0xfffffffc00f09947 */ /* 0x004fea000383ffff */
[----:B------:R-:W-:Y:S05]  /*b930*/  BRA `(.L_x_169) ;  /* 0xffffff8000947947 */ /* 0x000fea000383ffff */
.L_x_83:
[----:B--2---:R2:W4:Y:S02]  /*b940*/  SYNCS.PHASECHK.TRANS64.TRYWAIT P0, [R0+URZ+0x80], R3 ;  /* 0x00008003000075a7 */ /* 0x00452400080011ff */
[----:B----4-:R-:W-:Y:S05]  /*b950*/  @!P0 NANOSLEEP.SYNCS 0x989680 ;  /* 0x009896800000895d */ /* 0x010fea0003900000 */
[----:B------:R-:W4:Y:S02]  /*b960*/  @!P0 SYNCS.PHASECHK.TRANS64 P0, [R0+URZ+0x80], R3 ;  /* 0x00008003000085a7 */ /* 0x000f2400080010ff */
[----:B----4-:R-:W-:Y:S05]  /*b970*/  @!P0 BRA `(.L_x_83) ;  /* 0xfffffffc00f08947 */ /* 0x010fea000383ffff */
[----:B------:R-:W-:Y:S05]  /*b980*/  BRA `(.L_x_170) ;  /* 0xffffff8400a87947 */ /* 0x000fea000383ffff */
.L_x_86:
[----:B------:R-:W-:Y:S07]  /*b990*/  MOV R0, UR7 ;  /* 0x0000000700007c02 */ /* 0x000fee0008000f00 */
.L_x_171:
[----:B--2---:R2:W4:Y:S02]  /*b9a0*/  SYNCS.PHASECHK.TRANS64.TRYWAIT P0, [R0+URZ+0x78], R3 ;  /* 0x00007803000075a7 */ /* 0x00452400080011ff */
[----:B----4-:R-:W-:Y:S05]  /*b9b0*/  @!P0 NANOSLEEP.SYNCS 0x989680 ;  /* 0x009896800000895d */ /* 0x010fea0003900000 */
[----:B------:R-:W4:Y:S02]  /*b9c0*/  @!P0 SYNCS.PHASECHK.TRANS64 P0, [R0+URZ+0x78], R3 ;  /* 0x00007803000085a7 */ /* 0x000f2400080010ff */
[----:B----4-:R-:W-:Y:S05]  /*b9d0*/  @!P0 BRA `(.L_x_171) ;  /* 0xfffffffc00f08947 */ /* 0x010fea000383ffff */
[----:B------:R-:W-:Y:S05]  /*b9e0*/  BRA `(.L_x_85) ;  /* 0xffffff8800887947 */ /* 0x000fea000383ffff */
.L_x_89:
[----:B------:R-:W-:Y:S07]  /*b9f0*/  MOV R3, UR7 ;  /* 0x0000000700037c02 */ /* 0x000fee0008000f00 */
.L_x_172:
[----:B-1----:R1:W2:Y:S02]  /*ba00*/  SYNCS.PHASECHK.TRANS64.TRYWAIT P0, [R3+URZ+0x50], R12 ;  /* 0x0000500c030075a7 */ /* 0x0022a400080011ff */
[----:B--2---:R-:W-:Y:S05]  /*ba10*/  @!P0 NANOSLEEP.SYNCS 0x989680 ;  /* 0x009896800000895d */ /* 0x004fea0003900000 */
[----:B------:R-:W2:Y:S02]  /*ba20*/  @!P0 SYNCS.PHASECHK.TRANS64 P0, [R3+URZ+0x50], R12 ;  /* 0x0000500c030085a7 */ /* 0x000ea400080010ff */
[----:B--2---:R-:W-:Y:S05]  /*ba30*/  @!P0 BRA `(.L_x_172) ;  /* 0xfffffffc00f08947 */ /* 0x004fea000383ffff */
[----:B------:R-:W-:Y:S05]  /*ba40*/  BRA `(.L_x_173) ;  /* 0xffffff8c00007947 */ /* 0x000fea000383ffff */
.L_x_90:
[----:B-1----:R-:W-:Y:S07]  /*ba50*/  MOV R3, UR7 ;  /* 0x0000000700037c02 */ /* 0x002fee0008000f00 */
.L_x_174:
[----:B-1----:R1:W2:Y:S02]  /*ba60*/  SYNCS.PHASECHK.TRANS64.TRYWAIT P0, [R3+URZ+0x58], R12 ;  /* 0x0000580c030075a7 */ /* 0x0022a400080011ff */
[----:B--2---:R-:W-:Y:S05]  /*ba70*/  @!P0 NANOSLEEP.SYNCS 0x989680 ;  /* 0x009896800000895d */ /* 0x004fea0003900000 */
[----:B------:R-:W2:Y:S02]  /*ba80*/  @!P0 SYNCS.PHASECHK.TRANS64 P0, [R3+URZ+0x58], R12 ;  /* 0x0000580c030085a7 */ /* 0x000ea400080010ff */
[----:B--2---:R-:W-:Y:S05]  /*ba90*/  @!P0 BRA `(.L_x_174) ;  /* 0xfffffffc00f08947 */ /* 0x004fea000383ffff */
[----:B------:R-:W-:Y:S05]  /*baa0*/  BRA `(.L_x_175) ;  /* 0xffffff8c003c7947 */ /* 0x000fea000383ffff */
.L_x_91:
[----:B-1----:R-:W-:Y:S07]  /*bab0*/  MOV R3, UR7 ;  /* 0x0000000700037c02 */ /* 0x002fee0008000f00 */
.L_x_176:
[----:B-1----:R1:W2:Y:S02]  /*bac0*/  SYNCS.PHASECHK.TRANS64.TRYWAIT P0, [R3+URZ+0x60], R12 ;  /* 0x0000600c030075a7 */ /* 0x0022a400080011ff */
[----:B--2---:R-:W-:Y:S05]  /*bad0*/  @!P0 NANOSLEEP.SYNCS 0x989680 ;  /* 0x009896800000895d */ /* 0x004fea0003900000 */
[----:B------:R-:W2:Y:S02]  /*bae0*/  @!P0 SYNCS.PHASECHK.TRANS64 P0, [R3+URZ+0x60], R12 ;  /* 0x0000600c030085a7 */ /* 0x000ea400080010ff */
[----:B--2---:R-:W-:Y:S05]  /*baf0*/  @!P0 BRA `(.L_x_176) ;  /* 0xfffffffc00f08947 */ /* 0x004fea000383ffff */
[----:B------:R-:W-:Y:S05]  /*bb00*/  BRA `(.L_x_177) ;  /* 0xffffff8c00847947 */ /* 0x000fea000383ffff */
.L_x_92:
[----:B------:R-:W-:Y:S07]  /*bb10*/  MOV R3, UR7 ;  /* 0x0000000700037c02 */ /* 0x000fee0008000f00 */
.L_x_178:
[----:B-1----:R1:W2:Y:S02]  /*bb20*/  SYNCS.PHASECHK.TRANS64.TRYWAIT P0, [R3+URZ+0x68], R12 ;  /* 0x0000680c030075a7 */ /* 0x0022a400080011ff */
[----:B--2---:R-:W-:Y:S05]  /*bb30*/  @!P0 NANOSLEEP.SYNCS 0x989680 ;  /* 0x009896800000895d */ /* 0x004fea0003900000 */
[----:B------:R-:W2:Y:S02]  /*bb40*/  @!P0 SYNCS.PHASECHK.TRANS64 P0, [R3+URZ+0x68], R12 ;  /* 0x0000680c030085a7 */ /* 0x000ea400080010ff */
[----:B--2---:R-:W-:Y:S05]  /*bb50*/  @!P0 BRA `(.L_x_178) ;  /* 0xfffffffc00f08947 */ /* 0x004fea000383ffff */
[----:B------:R-:W-:Y:S05]  /*bb60*/  BRA `(.L_x_179) ;  /* 0xffffff90000c7947 */ /* 0x000fea000383ffff */
.L_x_94:
[----:B------:R-:W-:-:S07]  /*bb70*/  MOV R0, UR7 ;  /* 0x0000000700007c02 */ /* 0x000fce0008000f00 */
.L_x_180:
[----:B-1----:R1:W4:Y:S02]  /*bb80*/  SYNCS.PHASECHK.TRANS64.TRYWAIT P0, [R0+URZ+0x50], R3 ;  /* 0x00005003000075a7 */ /* 0x00232400080011ff */
[----:B----4-:R-:W-:Y:S05]  /*bb90*/  @!P0 NANOSLEEP.SYNCS 0x989680 ;  /* 0x009896800000895d */ /* 0x010fea0003900000 */
[----:B------:R-:W4:Y:S02]  /*bba0*/  @!P0 SYNCS.PHASECHK.TRANS64 P0, [R0+URZ+0x50], R3 ;  /* 0x00005003000085a7 */ /* 0x000f2400080010ff */
[----:B----4-:R-:W-:Y:S05]  /*bbb0*/  @!P0 BRA `(.L_x_180) ;  /* 0xfffffffc00f08947 */ /* 0x010fea000383ffff */
[----:B------:R-:W-:Y:S05]  /*bbc0*/  BRA `(.L_x_181) ;  /* 0xffffff90007c7947 */ /* 0x000fea000383ffff */
.L_x_95:
[----:B-1----:R-:W-:-:S07]  /*bbd0*/  MOV R0, UR7 ;  /* 0x0000000700007c02 */ /* 0x002fce0008000f00 */
.L_x_182:
[----:B-1----:R1:W4:Y:S02]  /*bbe0*/  SYNCS.PHASECHK.TRANS64.TRYWAIT P0, [R0+URZ+0x58], R3 ;  /* 0x00005803000075a7 */ /* 0x00232400080011ff */
[----:B----4-:R-:W-:Y:S05]  /*bbf0*/  @!P0 NANOSLEEP.SYNCS 0x989680 ;  /* 0x009896800000895d */ /* 0x010fea0003900000 */
[----:B------:R-:W4:Y:S02]  /*bc00*/  @!P0 SYNCS.PHASECHK.TRANS64 P0, [R0+URZ+0x58], R3 ;  /* 0x00005803000085a7 */ /* 0x000f2400080010ff */
[----:B----4-:R-:W-:Y:S05]  /*bc10*/  @!P0 BRA `(.L_x_182) ;  /* 0xfffffffc00f08947 */ /* 0x010fea000383ffff */
[----:B------:R-:W-:Y:S05]  /*bc20*/  BRA `(.L_x_183) ;  /* 0xffffff90006c7947 */ /* 0x000fea000383ffff */
.L_x_96:
[----:B-1----:R-:W-:-:S07]  /*bc30*/  MOV R0, UR7 ;  /* 0x0000000700007c02 */ /* 0x002fce0008000f00 */
.L_x_184:
[----:B-1----:R1:W4:Y:S02]  /*bc40*/  SYNCS.PHASECHK.TRANS64.TRYWAIT P0, [R0+URZ+0x60], R3 ;  /* 0x00006003000075a7 */ /* 0x00232400080011ff */
[----:B----4-:R-:W-:Y:S05]  /*bc50*/  @!P0 NANOSLEEP.SYNCS 0x989680 ;  /* 0x009896800000895d */ /* 0x010fea0003900000 */
[----:B------:R-:W4:Y:S02]  /*bc60*/  @!P0 SYNCS.PHASECHK.TRANS64 P0, [R0+URZ+0x60], R3 ;  /* 0x00006003000085a7 */ /* 0x000f2400080010ff */
[----:B----4-:R-:W-:Y:S05]  /*bc70*/  @!P0 BRA `(.L_x_184) ;  /* 0xfffffffc00f08947 */ /* 0x010fea000383ffff */
[----:B------:R-:W-:Y:S05]  /*bc80*/  BRA `(.L_x_185) ;  /* 0xffffff90005c7947 */ /* 0x000fea000383ffff */
.L_x_98:
[----:B--2---:R2:W3:Y:S02]  /*bc90*/  SYNCS.PHASECHK.TRANS64.TRYWAIT P0, [R0+URZ+0x80], R3 ;  /* 0x00008003000075a7 */ /* 0x0044e400080011ff */
[----:B---3--:R-:W-:Y:S05]  /*bca0*/  @!P0 NANOSLEEP.SYNCS 0x989680 ;  /* 0x009896800000895d */ /* 0x008fea0003900000 */
[----:B------:R-:W3:Y:S02]  /*bcb0*/  @!P0 SYNCS.PHASECHK.TRANS64 P0, [R0+URZ+0x80], R3 ;  /* 0x00008003000085a7 */ /* 0x000ee400080010ff */
[----:B---3--:R-:W-:Y:S05]  /*bcc0*/  @!P0 BRA `(.L_x_98) ;  /* 0xfffffffc00f08947 */ /* 0x008fea000383ffff */
[----:B------:R-:W-:Y:S05]  /*bcd0*/  BRA `(.L_x_186) ;  /* 0xffffff9400307947 */ /* 0x000fea000383ffff */
.L_x_109:
[----:B-1----:R-:W-:Y:S04]  /*bce0*/  MOV R3, UR48 ;  /* 0x0000003000037c02 */ /* 0x002fe80008000f00 */
[----:B------:R1:W3:Y:S03]  /*bcf0*/  SYNCS.PHASECHK.TRANS64.TRYWAIT P1, [R3+URZ+0x30], R4 ;  /* 0x00003004030075a7 */ /* 0x0002e600080211ff */
[----:B---3--:R-:W-:Y:S05]  /*bd00*/  @!P1 NANOSLEEP.SYNCS 0x989680 ;  /* 0x009896800000995d */ /* 0x008fea0003900000 */
[----:B------:R-:W3:Y:S02]  /*bd10*/  @!P1 SYNCS.PHASECHK.TRANS64 P1, [R3+URZ+0x30], R4 ;  /* 0x00003004030095a7 */ /* 0x000ee400080210ff */
[----:B---3--:R-:W-:Y:S05]  /*bd20*/  @!P1 BRA `(.L_x_109) ;  /* 0xfffffffc00ec9947 */ /* 0x008fea000383ffff */
[----:B------:R-:W-:Y:S05]  /*bd30*/  BRA `(.L_x_108) ;  /* 0xffffffa000847947 */ /* 0x000fea000383ffff */
.L_x_111:
[----:B-1----:R1:W4:Y:S02]  /*bd40*/  SYNCS.PHASECHK.TRANS64.TRYWAIT P0, [R179+URZ+0xa0], R0 ;  /* 0x0000a000b30075a7 */ /* 0x00232400080011ff */
[----:B----4-:R-:W-:Y:S05]  /*bd50*/  @!P0 NANOSLEEP.SYNCS 0x989680 ;  /* 0x009896800000895d */ /* 0x010fea0003900000 */
[----:B------:R-:W4:Y:S02]  /*bd60*/  @!P0 SYNCS.PHASECHK.TRANS64 P0, [R179+URZ+0xa0], R0 ;  /* 0x0000a000b30085a7 */ /* 0x000f2400080010ff */
[----:B----4-:R-:W-:Y:S05]  /*bd70*/  @!P0 BRA `(.L_x_111) ;  /* 0xfffffffc00f08947 */ /* 0x010fea000383ffff */
[----:B------:R-:W-:Y:S05]  /*bd80*/  BRA `(.L_x_110) ;  /* 0xffffffa000e47947 */ /* 0x000fea000383ffff */
.L_x_120:
[----:B--2---:R2:W3:Y:S02]  /*bd90*/  SYNCS.PHASECHK.TRANS64.TRYWAIT P0, [R3+URZ+0x30], R0 ;  /* 0x00003000030075a7 */ /* 0x0044e400080011ff */
[----:B---3--:R-:W-:Y:S05]  /*bda0*/  @!P0 NANOSLEEP.SYNCS 0x989680 ;  /* 0x009896800000895d */ /* 0x008fea0003900000 */
[----:B------:R-:W3:Y:S02]  /*bdb0*/  @!P0 SYNCS.PHASECHK.TRANS64 P0, [R3+URZ+0x30], R0 ;  /* 0x00003000030085a7 */ /* 0x000ee400080010ff */
[----:B---3--:R-:W-:Y:S05]  /*bdc0*/  @!P0 BRA `(.L_x_120) ;  /* 0xfffffffc00f08947 */ /* 0x008fea000383ffff */
[----:B------:R-:W-:Y:S05]  /*bdd0*/  BRA `(.L_x_119) ;  /* 0xffffffb400ac7947 */ /* 0x000fea000383ffff */
.L_x_128:
[----:B--2---:R2:W3:Y:S02]  /*bde0*/  SYNCS.PHASECHK.TRANS64.TRYWAIT P0, [R0+URZ+0x30], R7 ;  /* 0x00003007000075a7 */ /* 0x0044e400080011ff */
[----:B---3--:R-:W-:Y:S05]  /*bdf0*/  @!P0 NANOSLEEP.SYNCS 0x989680 ;  /* 0x009896800000895d */ /* 0x008fea0003900000 */
[----:B------:R-:W3:Y:S02]  /*be00*/  @!P0 SYNCS.PHASECHK.TRANS64 P0, [R0+URZ+0x30], R7 ;  /* 0x00003007000085a7 */ /* 0x000ee400080010ff */
[----:B---3--:R-:W-:Y:S05]  /*be10*/  @!P0 BRA `(.L_x_128) ;  /* 0xfffffffc00f08947 */ /* 0x008fea000383ffff */
[----:B------:R-:W-:Y:S05]  /*be20*/  BRA `(.L_x_127) ;  /* 0xffffffc800a07947 */ /* 0x000fea000383ffff */
.L_x_136:
[----:B-1----:R1:W2:Y:S02]  /*be30*/  SYNCS.PHASECHK.TRANS64.TRYWAIT P0, [R3+URZ+0x30], R0 ;  /* 0x00003000030075a7 */ /* 0x0022a400080011ff */
[----:B--2---:R-:W-:Y:S05]  /*be40*/  @!P0 NANOSLEEP.SYNCS 0x989680 ;  /* 0x009896800000895d */ /* 0x004fea0003900000 */
[----:B------:R-:W2:Y:S02]  /*be50*/  @!P0 SYNCS.PHASECHK.TRANS64 P0, [R3+URZ+0x30], R0 ;  /* 0x00003000030085a7 */ /* 0x000ea400080010ff */
[----:B--2---:R-:W-:Y:S05]  /*be60*/  @!P0 BRA `(.L_x_136) ;  /* 0xfffffffc00f08947 */ /* 0x004fea000383ffff */
[----:B------:R-:W-:Y:S05]  /*be70*/  BRA `(.L_x_135) ;  /* 0xffffffdc00947947 */ /* 0x000fea000383ffff */
        .weak           $__internal_0_$__cuda_sm10x_tcgen05_guardrail_trap_col_being_dealloced_not_returned_by_alloc
        .type           $__internal_0_$__cuda_sm10x_tcgen05_guardrail_trap_col_being_dealloced_not_returned_by_alloc,@function
        .size           $__internal_0_$__cuda_sm10x_tcgen05_guardrail_trap_col_being_dealloced_not_returned_by_alloc,($__internal_1_$__cuda_sm10x_tcgen05_guardrail_trap_phase_invalid_during_alloc - $__internal_0_$__cuda_sm10x_tcgen05_guardrail_trap_col_being_dealloced_not_returned_by_alloc)
$__internal_0_$__cuda_sm10x_tcgen05_guardrail_trap_col_being_dealloced_not_returned_by_alloc:
[----:B------:R-:W-:Y:S05]  /*be80*/  BPT.TRAP 0x1 ;  /* 0x000000040000795c */ /* 0x000fea0000300000 */
[----:B------:R-:W-:-:S04]  /*be90*/  HFMA2 R3, -RZ, RZ, 0, 0 ;  /* 0x00000000ff037431 */ /* 0x000fc800000001ff */
[----:B------:R-:W-:Y:S05]  /*bea0*/  RET.REL.NODEC R2 `(_ZN7cutlass13device_kernelINS_4gemm6kernel13GemmUniversalIN4cute5tupleIJiiiiEEENS1_10collective13CollectiveMmaINS1_35MainloopSm100TmaUmmaWarpSpecializedILi3ELi2ELi2ENS5_IJNS4_1CILi2EEENSA_ILi1EEESC_EEEEENS5_IJNSA_ILi256EEESF_NSA_ILi32EEEEEENS_6half_tENS5_IJlSC_lEEESI_SJ_NS4_8TiledMMAINS4_8MMA_AtomIJNS4_26SM100_MMA_F16BF16_2x1SM_SSISI_SI_fLi256ELi256ELNS4_4UMMA5MajorE0ELSO_0ELNSN_7ScaleInE0ELSP_0EEEEEENS4_6LayoutINS5_IJSC_SC_SC_EEENS5_IJNSA_ILi0EEESU_SU_EEEEENS5_IJNS4_10UnderscoreESX_SX_EEEEENS4_18SM100_TMA_2SM_LOADENS4_14ComposedLayoutINS4_7SwizzleILi2ELi4ELi3EEENS4_18smem_ptr_flag_bitsILi16EEENSS_INS5_IJNSA_ILi8EEESG_EEENS5_IJSG_SC_EEEEEEEvNS4_8identityES10_S1A_vS1B_EENS_8epilogue10collective18CollectiveEpilogueINS1D_23Sm100TmaWarpSpecializedILi4ELi2ELi64ELb1ELb0EEEJNS5_IJNSA_ILi128EEESF_SG_EEENS5_IJNSS_IS1I_SC_EENSS_INSA_ILi64EEESC_EEEEESI_SJ_SI_SJ_NS1D_6fusion15FusionCallbacksIS1H_NS1O_17LinearCombinationISI_fSI_fLNS_15FloatRoundStyleE2EEES1J_S1N_JEEENS4_5SM1004TMEM4LOAD26SM100_TMEM_LOAD_32dp32b64xENS4_13SM90_TMA_LOADENS11_INS12_ILi3ELi4ELi3EEES15_NSS_INS5_IJS16_S1L_EEENS5_IJS1L_SC_EEEEEEENS4_39AutoVectorizingCopyWithAssumedAlignmentILi128EEENS4_14SM90_TMA_STOREES23_S25_S25_EEEvvEEEEvNT_6ParamsE) ;  /* 0xffffff4002547950 */ /* 0x000fea0003c3ffff */
        .weak           $__internal_1_$__cuda_sm10x_tcgen05_guardrail_trap_phase_invalid_during_alloc
        .type           $__internal_1_$__cuda_sm10x_tcgen05_guardrail_trap_phase_invalid_during_alloc,@function
        .size           $__internal_1_$__cuda_sm10x_tcgen05_guardrail_trap_phase_invalid_during_alloc,($__internal_2_$__cuda_sm10x_tcgen05_guardrail_trap_unallocated_columns_being_dealloced - $__internal_1_$__cuda_sm10x_tcgen05_guardrail_trap_phase_invalid_during_alloc)
$__internal_1_$__cuda_sm10x_tcgen05_guardrail_trap_phase_invalid_during_alloc:
[----:B------:R-:W-:Y:S05]  /*beb0*/  BPT.TRAP 0x1 ;  /* 0x000000040000795c */ /* 0x000fea0000300000 */
[----:B------:R-:W-:-:S04]  /*bec0*/  MOV R3, 0x0 ;  /* 0x0000000000037802 */ /* 0x000fc80000000f00 */
[----:B------:R-:W-:Y:S05]  /*bed0*/  RET.REL.NODEC R2 `(_ZN7cutlass13device_kernelINS_4gemm6kernel13GemmUniversalIN4cute5tupleIJiiiiEEENS1_10collective13CollectiveMmaINS1_35MainloopSm100TmaUmmaWarpSpecializedILi3ELi2ELi2ENS5_IJNS4_1CILi2EEENSA_ILi1EEESC_EEEEENS5_IJNSA_ILi256EEESF_NSA_ILi32EEEEEENS_6half_tENS5_IJlSC_lEEESI_SJ_NS4_8TiledMMAINS4_8MMA_AtomIJNS4_26SM100_MMA_F16BF16_2x1SM_SSISI_SI_fLi256ELi256ELNS4_4UMMA5MajorE0ELSO_0ELNSN_7ScaleInE0ELSP_0EEEEEENS4_6LayoutINS5_IJSC_SC_SC_EEENS5_IJNSA_ILi0EEESU_SU_EEEEENS5_IJNS4_10UnderscoreESX_SX_EEEEENS4_18SM100_TMA_2SM_LOADENS4_14ComposedLayoutINS4_7SwizzleILi2ELi4ELi3EEENS4_18smem_ptr_flag_bitsILi16EEENSS_INS5_IJNSA_ILi8EEESG_EEENS5_IJSG_SC_EEEEEEEvNS4_8identityES10_S1A_vS1B_EENS_8epilogue10collective18CollectiveEpilogueINS1D_23Sm100TmaWarpSpecializedILi4ELi2ELi64ELb1ELb0EEEJNS5_IJNSA_ILi128EEESF_SG_EEENS5_IJNSS_IS1I_SC_EENSS_INSA_ILi64EEESC_EEEEESI_SJ_SI_SJ_NS1D_6fusion15FusionCallbacksIS1H_NS1O_17LinearCombinationISI_fSI_fLNS_15FloatRoundStyleE2EEES1J_S1N_JEEENS4_5SM1004TMEM4LOAD26SM100_TMEM_LOAD_32dp32b64xENS4_13SM90_TMA_LOADENS11_INS12_ILi3ELi4ELi3EEES15_NSS_INS5_IJS16_S1L_EEENS5_IJS1L_SC_EEEEEEENS4_39AutoVectorizingCopyWithAssumedAlignmentILi128EEENS4_14SM90_TMA_STOREES23_S25_S25_EEEvvEEEEvNT_6ParamsE) ;  /* 0xffffff4002487950 */ /* 0x000fea0003c3ffff */
        .weak           $__internal_2_$__cuda_sm10x_tcgen05_guardrail_trap_unallocated_columns_being_dealloced
        .type           $__internal_2_$__cuda_sm10x_tcgen05_guardrail_trap_unallocated_columns_being_dealloced,@function
        .size           $__internal_2_$__cuda_sm10x_tcgen05_guardrail_trap_unallocated_columns_being_dealloced,(.L_x_188 - $__internal_2_$__cuda_sm10x_tcgen05_guardrail_trap_unallocated_columns_being_dealloced)
$__internal_2_$__cuda_sm10x_tcgen05_guardrail_trap_unallocated_columns_being_dealloced:
[----:B------:R-:W-:Y:S05]  /*bee0*/  BPT.TRAP 0x1 ;  /* 0x000000040000795c */ /* 0x000fea0000300000 */
[----:B------:R-:W-:-:S04]  /*bef0*/  HFMA2 R3, -RZ, RZ, 0, 0 ;  /* 0x00000000ff037431 */ /* 0x000fc800000001ff */
[----:B------:R-:W-:Y:S05]  /*bf00*/  RET.REL.NODEC R2 `(_ZN7cutlass13device_kernelINS_4gemm6kernel13GemmUniversalIN4cute5tupleIJiiiiEEENS1_10collective13CollectiveMmaINS1_35MainloopSm100TmaUmmaWarpSpecializedILi3ELi2ELi2ENS5_IJNS4_1CILi2EEENSA_ILi1EEESC_EEEEENS5_IJNSA_ILi256EEESF_NSA_ILi32EEEEEENS_6half_tENS5_IJlSC_lEEESI_SJ_NS4_8TiledMMAINS4_8MMA_AtomIJNS4_26SM100_MMA_F16BF16_2x1SM_SSISI_SI_fLi256ELi256ELNS4_4UMMA5MajorE0ELSO_0ELNSN_7ScaleInE0ELSP_0EEEEEENS4_6LayoutINS5_IJSC_SC_SC_EEENS5_IJNSA_ILi0EEESU_SU_EEEEENS5_IJNS4_10UnderscoreESX_SX_EEEEENS4_18SM100_TMA_2SM_LOADENS4_14ComposedLayoutINS4_7SwizzleILi2ELi4ELi3EEENS4_18smem_ptr_flag_bitsILi16EEENSS_INS5_IJNSA_ILi8EEESG_EEENS5_IJSG_SC_EEEEEEEvNS4_8identityES10_S1A_vS1B_EENS_8epilogue10collective18CollectiveEpilogueINS1D_23Sm100TmaWarpSpecializedILi4ELi2ELi64ELb1ELb0EEEJNS5_IJNSA_ILi128EEESF_SG_EEENS5_IJNSS_IS1I_SC_EENSS_INSA_ILi64EEESC_EEEEESI_SJ_SI_SJ_NS1D_6fusion15FusionCallbacksIS1H_NS1O_17LinearCombinationISI_fSI_fLNS_15FloatRoundStyleE2EEES1J_S1N_JEEENS4_5SM1004TMEM4LOAD26SM100_TMEM_LOAD_32dp32b64xENS4_13SM90_TMA_LOADENS11_INS12_ILi3ELi4ELi3EEES15_NSS_INS5_IJS16_S1L_EEENS5_IJS1L_SC_EEEEEEENS4_39AutoVectorizingCopyWithAssumedAlignmentILi128EEENS4_14SM90_TMA_STOREES23_S25_S25_EEEvvEEEEvNT_6ParamsE) ;  /* 0xffffff40023c7950 */ /* 0x000fea0003c3ffff */
.L_x_187:
[----:B------:R-:W-:-:S00]  /*bf10*/  BRA `(.L_x_187) ;  /* 0xfffffffc00fc7947 */ /* 0x000fc0000383ffff */
[----:B------:R-:W-:-:S00]  /*bf20*/  NOP ;  /* 0x0000000000007918 */ /* 0x000fc00000000000 */
        /* <DEDUP_REMOVED lines=13> */
.L_x_188:


//--------------------- .nv.global.init           --------------------------
	.section	.nv.global.init,"aw",@progbits
.nv.global.init:
	.type		$str$27,@object
	.size		$str$27,($str$28 - $str$27)
$str$27:
        /*0000*/ 	.byte	0x28, 0x61, 0x64, 0x64, 0x72, 0x65, 0x73, 0x73, 0x20, 0x26, 0x20, 0x6d, 0x61, 0x73, 0x6b, 0x29
        /*0010*/ 	.byte	0x20, 0x3d, 0x3d, 0x20, 0x30, 0x00
	.type		$str$28,@object
	.size		$str$28,($str$26 - $str$28)
$str$28:
        /*0016*/ 	.byte	0x2f, 0x74, 0x6d, 0x70, 0x2f, 0x63, 0x75, 0x74, 0x6c, 0x61, 0x73, 0x73, 0x5f, 0x73, 0x77, 0x65
        /*0026*/ 	.byte	0x65, 0x70, 0x5f, 0x73, 0x72, 0x63, 0x2f, 0x69, 0x6e, 0x63, 0x6c, 0x75, 0x64, 0x65, 0x2f, 0x63
        /*0036*/ 	.byte	0x75, 0x74, 0x65, 0x2f, 0x70, 0x6f, 0x69, 0x6e, 0x74, 0x65, 0x72, 0x5f, 0x66, 0x6c, 0x61, 0x67
        /*0046*/ 	.byte	0x67, 0x65, 0x64, 0x2e, 0x68, 0x70, 0x70, 0x00
	.type		$str$26,@object
	.size		$str$26,($str$25 - $str$26)
$str$26:
        /*004e*/ 	.byte	0x2f, 0x74, 0x6d, 0x70, 0x2f, 0x63, 0x75, 0x74, 0x6c, 0x61, 0x73, 0x73, 0x5f, 0x73, 0x77, 0x65
        /*005e*/ 	.byte	0x65, 0x70, 0x5f, 0x73, 0x72, 0x63, 0x2f, 0x69, 0x6e, 0x63, 0x6c, 0x75, 0x64, 0x65, 0x2f, 0x63
        /*006e*/ 	.byte	0x75, 0x74, 0x65, 0x2f, 0x61, 0x74, 0x6f, 0x6d, 0x2f, 0x63, 0x6f, 0x70, 0x79, 0x5f, 0x74, 0x72
        /*007e*/ 	.byte	0x61, 0x69, 0x74, 0x73, 0x5f, 0x73, 0x6d, 0x31, 0x30, 0x30, 0x2e, 0x68, 0x70, 0x70, 0x00
	.type		$str$25,@object
	.size		$str$25,(__unnamed_1 - $str$25)
$str$25:
        /*008d*/ 	.byte	0x28, 0x28, 0x75, 0x69, 0x6e, 0x74, 0x33, 0x32, 0x5f, 0x74, 0x28, 0x74, 0x68, 0x72, 0x65, 0x61
        /*009d*/ 	.byte	0x64, 0x49, 0x64, 0x78, 0x2e, 0x78, 0x29, 0x20, 0x2f, 0x20, 0x33, 0x32, 0x29, 0x20, 0x25, 0x20
        /*00ad*/ 	.byte	0x34, 0x29, 0x20, 0x3d, 0x3d, 0x20, 0x28, 0x28, 0x28, 0x74, 0x6d, 0x65, 0x6d, 0x5f, 0x61, 0x64
        /*00bd*/ 	.byte	0x64, 0x72, 0x20, 0x3e, 0x3e, 0x20, 0x31, 0x36, 0x29, 0x20, 0x2f, 0x20, 0x33, 0x32, 0x29, 0x20
        /*00cd*/ 	.byte	0x25, 0x20, 0x34, 0x29, 0x00
	.type		__unnamed_1,@object
	.size		__unnamed_1,(__unnamed_2 - __unnamed_1)
__unnamed_1:
        /*00d2*/ 	.byte	0x61, 0x75, 0x74, 0x6f, 0x20, 0x63, 0x75, 0x74, 0x65, 0x3a, 0x3a, 0x61, 0x73, 0x5f, 0x70, 0x6f
        /* <DEDUP_REMOVED lines=24> */
        /*0262*/ 	.byte	0x3e, 0x3e, 0x3e, 0x3e, 0x5d, 0x00
	.type		__unnamed_2,@object
	.size		__unnamed_2,(.L_2 - __unnamed_2)
__unnamed_2:
        /* <DEDUP_REMOVED lines=43> */
        /*0518*/ 	.byte	0x74, 0x65, 0x3a, 0x3a, 0x43, 0x3c, 0x30, 0x3e, 0x3e, 0x3e, 0x3e, 0x5d, 0x00
.L_2:


//--------------------- .nv.shared._ZN7cutlass13device_kernelINS_4gemm6kernel13GemmUniversalIN4cute5tupleIJiiiiEEENS1_10collective13CollectiveMmaINS1_35MainloopSm100TmaUmmaWarpSpecializedILi3ELi2ELi2ENS5_IJNS4_1CILi2EEENSA_ILi1EEESC_EEEEENS5_IJNSA_ILi256EEESF_NSA_ILi32EEEEEENS_6half_tENS5_IJlSC_lEEESI_SJ_NS4_8TiledMMAINS4_8MMA_AtomIJNS4_26SM100_MMA_F16BF16_2x1SM_SSISI_SI_fLi256ELi256ELNS4_4UMMA5MajorE0ELSO_0ELNSN_7ScaleInE0ELSP_0EEEEEENS4_6LayoutINS5_IJSC_SC_SC_EEENS5_IJNSA_ILi0EEESU_SU_EEEEENS5_IJNS4_10UnderscoreESX_SX_EEEEENS4_18SM100_TMA_2SM_LOADENS4_14ComposedLayoutINS4_7SwizzleILi2ELi4ELi3EEENS4_18smem_ptr_flag_bitsILi16EEENSS_INS5_IJNSA_ILi8EEESG_EEENS5_IJSG_SC_EEEEEEEvNS4_8identityES10_S1A_vS1B_EENS_8epilogue10collective18CollectiveEpilogueINS1D_23Sm100TmaWarpSpecializedILi4ELi2ELi64ELb1ELb0EEEJNS5_IJNSA_ILi128EEESF_SG_EEENS5_IJNSS_IS1I_SC_EENSS_INSA_ILi64EEESC_EEEEESI_SJ_SI_SJ_NS1D_6fusion15FusionCallbacksIS1H_NS1O_17LinearCombinationISI_fSI_fLNS_15FloatRoundStyleE2EEES1J_S1N_JEEENS4_5SM1004TMEM4LOAD26SM100_TMEM_LOAD_32dp32b64xENS4_13SM90_TMA_LOADENS11_INS12_ILi3ELi4ELi3EEES15_NSS_INS5_IJS16_S1L_EEENS5_IJS1L_SC_EEEEEEENS4_39AutoVectorizingCopyWithAssumedAlignmentILi128EEENS4_14SM90_TMA_STOREES23_S25_S25_EEEvvEEEEvNT_6ParamsE --------------------------
	.section	.nv.shared._ZN7cutlass13device_kernelINS_4gemm6kernel13GemmUniversalIN4cute5tupleIJiiiiEEENS1_10collective13CollectiveMmaINS1_35MainloopSm100TmaUmmaWarpSpecializedILi3ELi2ELi2ENS5_IJNS4_1CILi2EEENSA_ILi1EEESC_EEEEENS5_IJNSA_ILi256EEESF_NSA_ILi32EEEEEENS_6half_tENS5_IJlSC_lEEESI_SJ_NS4_8TiledMMAINS4_8MMA_AtomIJNS4_26SM100_MMA_F16BF16_2x1SM_SSISI_SI_fLi256ELi256ELNS4_4UMMA5MajorE0ELSO_0ELNSN_7ScaleInE0ELSP_0EEEEEENS4_6LayoutINS5_IJSC_SC_SC_EEENS5_IJNSA_ILi0EEESU_SU_EEEEENS5_IJNS4_10UnderscoreESX_SX_EEEEENS4_18SM100_TMA_2SM_LOADENS4_14ComposedLayoutINS4_7SwizzleILi2ELi4ELi3EEENS4_18smem_ptr_flag_bitsILi16EEENSS_INS5_IJNSA_ILi8EEESG_EEENS5_IJSG_SC_EEEEEEEvNS4_8identityES10_S1A_vS1B_EENS_8epilogue10collective18CollectiveEpilogueINS1D_23Sm100TmaWarpSpecializedILi4ELi2ELi64ELb1ELb0EEEJNS5_IJNSA_ILi128EEESF_SG_EEENS5_IJNSS_IS1I_SC_EENSS_INSA_ILi64EEESC_EEEEESI_SJ_SI_SJ_NS1D_6fusion15FusionCallbacksIS1H_NS1O_17LinearCombinationISI_fSI_fLNS_15FloatRoundStyleE2EEES1J_S1N_JEEENS4_5SM1004TMEM4LOAD26SM100_TMEM_LOAD_32dp32b64xENS4_13SM90_TMA_LOADENS11_INS12_ILi3ELi4ELi3EEES15_NSS_INS5_IJS16_S1L_EEENS5_IJS1L_SC_EEEEEEENS4_39AutoVectorizingCopyWithAssumedAlignmentILi128EEENS4_14SM90_TMA_STOREES23_S25_S25_EEEvvEEEEvNT_6ParamsE,"aw",@nobits
	.sectionflags	@""
	.align	16
	.zero		1024


//--------------------- .nv.shared.reserved.0     --------------------------
	.section	.nv.shared.reserved.0,"aw",@nobits
	.weak		__nv_reservedSMEM_offset_0_alias
	.size		__nv_reservedSMEM_offset_0_alias, 0, 64
	.other		__nv_reservedSMEM_offset_0_alias,@"STO_CUDA_RESERVED_SHARED STV_DEFAULT"
__nv_reservedSMEM_offset_0_alias:
	.zero		0
.nv.shared.reserved.0:
	.zero		64
	.weak		__nv_reservedSMEM_tcgen05_partition
	.type		__nv_reservedSMEM_tcgen05_partition,@object
	.size		__nv_reservedSMEM_tcgen05_partition,(.L_0 - __nv_reservedSMEM_tcgen05_partition)
__nv_reservedSMEM_tcgen05_partition:
	.zero		32
.L_0:


//--------------------- .nv.global                --------------------------
	.section	.nv.global,"aw",@nobits
.nv.global:
	.type		_ZN39_INTERNAL_ebb95e1e_4_k_cu_f43baeee_64844cute1_E,@object
	.size		_ZN39_INTERNAL_ebb95e1e_4_k_cu_f43baeee_64844cute1_E,(_ZN39_INTERNAL_ebb95e1e_4_k_cu_f43baeee_64844cuda3std3__45__cpo6cbeginE - _ZN39_INTERNAL_ebb95e1e_4_k_cu_f43baeee_64844cute1_E)
_ZN39_INTERNAL_ebb95e1e_4_k_cu_f43baeee_64844cute1_E:
	.zero		1
	.type		_ZN39_INTERNAL_ebb95e1e_4_k_cu_f43baeee_64844cuda3std3__45__cpo6cbeginE,@object
	.size		_ZN39_INTERNAL_ebb95e1e_4_k_cu_f43baeee_64844cuda3std3__45__cpo6cbeginE,(_ZN39_INTERNAL_ebb95e1e_4_k_cu_f43baeee_64844cuda3std3__48in_placeE - _ZN39_INTERNAL_ebb95e1e_4_k_cu_f43baeee_64844cuda3std3__45__cpo6cbeginE)
_ZN39_INTERNAL_ebb95e1e_4_k_cu_f43baeee_64844cuda3std3__45__cpo6cbeginE:
	.zero		1
	.type		_ZN39_INTERNAL_ebb95e1e_4_k_cu_f43baeee_64844cuda3std3__48in_placeE,@object
	.size		_ZN39_INTERNAL_ebb95e1e_4_k_cu_f43baeee_64844cuda3std3__48in_placeE,(_ZN39_INTERNAL_ebb95e1e_4_k_cu_f43baeee_64844cuda3std6ranges3__45__cpo9iter_moveE - _ZN39_INTERNAL_ebb95e1e_4_k_cu_f43baeee_64844cuda3std3__48in_placeE)
_ZN39_INTERNAL_ebb95e1e_4_k_cu_f43baeee_64844cuda3std3__48in_placeE:
	.zero		1
	.type		_ZN39_INTERNAL_ebb95e1e_4_k_cu_f43baeee_64844cuda3std6ranges3__45__cpo9iter_moveE,@object
	.size		_ZN39_INTERNAL_ebb95e1e_4_k_cu_f43baeee_64844cuda3std6ranges3__45__cpo9iter_moveE,(_ZN39_INTERNAL_ebb95e1e_4_k_cu_f43baeee_64844cuda3std3__45__cpo5beginE - _ZN39_INTERNAL_ebb95e1e_4_k_cu_f43baeee_64844cuda3std6ranges3__45__cpo9iter_moveE)
_ZN39_INTERNAL_ebb95e1e_4_k_cu_f43baeee_64844cuda3std6ranges3__45__cpo9iter_moveE:
	.zero		1
	.type		_ZN39_INTERNAL_ebb95e1e_4_k_cu_f43baeee_64844cuda3std3__45__cpo5beginE,@object
	.size		_ZN39_INTERNAL_ebb95e1e_4_k_cu_f43baeee_64844cuda3std3__45__cpo5beginE,(_ZN39_INTERNAL_ebb95e1e_4_k_cu_f43baeee_64844cuda3std3__441_GLOBAL__N__ebb95e1e_4_k_cu_f43baeee_64846ignoreE - _ZN39_INTERNAL_ebb95e1e_4_k_cu_f43baeee_64844cuda3std3__45__cpo5beginE)
_ZN39_INTERNAL_ebb95e1e_4_k_cu_f43baeee_64844cuda3std3__45__cpo5beginE:
	.zero		1
	.type		_ZN39_INTERNAL_ebb95e1e_4_k_cu_f43baeee_64844cuda3std3__441_GLOBAL__N__ebb95e1e_4_k_cu_f43baeee_64846ignoreE,@object
	.size		_ZN39_INTERNAL_ebb95e1e_4_k_cu_f43baeee_64844cuda3std3__441_GLOBAL__N__ebb95e1e_4_k_cu_f43baeee_64846ignoreE,(_ZN39_INTERNAL_ebb95e1e_4_k_cu_f43baeee_64844cute7productE - _ZN39_INTERNAL_ebb95e1e_4_k_cu_f43baeee_64844cuda3std3__441_GLOBAL__N__ebb95e1e_4_k_cu_f43baeee_64846ignoreE)
_ZN39_INTERNAL_ebb95e1e_4_k_cu_f43baeee_64844cuda3std3__441_GLOBAL__N__ebb95e1e_4_k_cu_f43baeee_64846ignoreE:
	.zero		1
	.type		_ZN39_INTERNAL_ebb95e1e_4_k_cu_f43baeee_64844cute7productE,@object
	.size		_ZN39_INTERNAL_ebb95e1e_4_k_cu_f43baeee_64844cute7productE,(_ZN39_INTERNAL_ebb95e1e_4_k_cu_f43baeee_64844cuda3std3__45__cpo3endE - _ZN39_INTERNAL_ebb95e1e_4_k_cu_f43baeee_64844cute7productE)
_ZN39_INTERNAL_ebb95e1e_4_k_cu_f43baeee_64844cute7productE:
	.zero		1
	.type		_ZN39_INTERNAL_ebb95e1e_4_k_cu_f43baeee_64844cuda3std3__45__cpo3endE,@object
	.size		_ZN39_INTERNAL_ebb95e1e_4_k_cu_f43baeee_64844cuda3std3__45__cpo3endE,(_ZN39_INTERNAL_ebb95e1e_4_k_cu_f43baeee_64844cuda3std3__419piecewise_constructE - _ZN39_INTERNAL_ebb95e1e_4_k_cu_f43baeee_64844cuda3std3__45__cpo3endE)
_ZN39_INTERNAL_ebb95e1e_4_k_cu_f43baeee_64844cuda3std3__45__cpo3endE:
	.zero		1
	.type		_ZN39_INTERNAL_ebb95e1e_4_k_cu_f43baeee_64844cuda3std3__419piecewise_constructE,@object
	.size		_ZN39_INTERNAL_ebb95e1e_4_k_cu_f43baeee_64844cuda3std3__419piecewise_constructE,(_ZN39_INTERNAL_ebb95e1e_4_k_cu_f43baeee_64844cuda3std3__45__cpo4cendE - _ZN39_INTERNAL_ebb95e1e_4_k_cu_f43baeee_64844cuda3std3__419piecewise_constructE)
_ZN39_INTERNAL_ebb95e1e_4_k_cu_f43baeee_64844cuda3std3__419piecewise_constructE:
	.zero		1
	.type		_ZN39_INTERNAL_ebb95e1e_4_k_cu_f43baeee_64844cuda3std3__45__cpo4cendE,@object
	.size		_ZN39_INTERNAL_ebb95e1e_4_k_cu_f43baeee_64844cuda3std3__45__cpo4cendE,(_ZN39_INTERNAL_ebb95e1e_4_k_cu_f43baeee_64844cuda3std6ranges3__45__cpo4swapE - _ZN39_INTERNAL_ebb95e1e_4_k_cu_f43baeee_64844cuda3std3__45__cpo4cendE)
_ZN39_INTERNAL_ebb95e1e_4_k_cu_f43baeee_64844cuda3std3__45__cpo4cendE:
	.zero		1
	.type		_ZN39_INTERNAL_ebb95e1e_4_k_cu_f43baeee_64844cuda3std6ranges3__45__cpo4swapE,@object
	.size		_ZN39_INTERNAL_ebb95e1e_4_k_cu_f43baeee_64844cuda3std6ranges3__45__cpo4swapE,(.L_10 - _ZN39_INTERNAL_ebb95e1e_4_k_cu_f43baeee_64844cuda3std6ranges3__45__cpo4swapE)
_ZN39_INTERNAL_ebb95e1e_4_k_cu_f43baeee_64844cuda3std6ranges3__45__cpo4swapE:
	.zero		1
.L_10:


//--------------------- .nv.constant0._ZN7cutlass13device_kernelINS_4gemm6kernel13GemmUniversalIN4cute5tupleIJiiiiEEENS1_10collective13CollectiveMmaINS1_35MainloopSm100TmaUmmaWarpSpecializedILi3ELi2ELi2ENS5_IJNS4_1CILi2EEENSA_ILi1EEESC_EEEEENS5_IJNSA_ILi256EEESF_NSA_ILi32EEEEEENS_6half_tENS5_IJlSC_lEEESI_SJ_NS4_8TiledMMAINS4_8MMA_AtomIJNS4_26SM100_MMA_F16BF16_2x1SM_SSISI_SI_fLi256ELi256ELNS4_4UMMA5MajorE0ELSO_0ELNSN_7ScaleInE0ELSP_0EEEEEENS4_6LayoutINS5_IJSC_SC_SC_EEENS5_IJNSA_ILi0EEESU_SU_EEEEENS5_IJNS4_10UnderscoreESX_SX_EEEEENS4_18SM100_TMA_2SM_LOADENS4_14ComposedLayoutINS4_7SwizzleILi2ELi4ELi3EEENS4_18smem_ptr_flag_bitsILi16EEENSS_INS5_IJNSA_ILi8EEESG_EEENS5_IJSG_SC_EEEEEEEvNS4_8identityES10_S1A_vS1B_EENS_8epilogue10collective18CollectiveEpilogueINS1D_23Sm100TmaWarpSpecializedILi4ELi2ELi64ELb1ELb0EEEJNS5_IJNSA_ILi128EEESF_SG_EEENS5_IJNSS_IS1I_SC_EENSS_INSA_ILi64EEESC_EEEEESI_SJ_SI_SJ_NS1D_6fusion15FusionCallbacksIS1H_NS1O_17LinearCombinationISI_fSI_fLNS_15FloatRoundStyleE2EEES1J_S1N_JEEENS4_5SM1004TMEM4LOAD26SM100_TMEM_LOAD_32dp32b64xENS4_13SM90_TMA_LOADENS11_INS12_ILi3ELi4ELi3EEES15_NSS_INS5_IJS16_S1L_EEENS5_IJS1L_SC_EEEEEEENS4_39AutoVectorizingCopyWithAssumedAlignmentILi128EEENS4_14SM90_TMA_STOREES23_S25_S25_EEEvvEEEEvNT_6ParamsE --------------------------
	.section	.nv.constant0._ZN7cutlass13device_kernelINS_4gemm6kernel13GemmUniversalIN4cute5tupleIJiiiiEEENS1_10collective13CollectiveMmaINS1_35MainloopSm100TmaUmmaWarpSpecializedILi3ELi2ELi2ENS5_IJNS4_1CILi2EEENSA_ILi1EEESC_EEEEENS5_IJNSA_ILi256EEESF_NSA_ILi32EEEEEENS_6half_tENS5_IJlSC_lEEESI_SJ_NS4_8TiledMMAINS4_8MMA_AtomIJNS4_26SM100_MMA_F16BF16_2x1SM_SSISI_SI_fLi256ELi256ELNS4_4UMMA5MajorE0ELSO_0ELNSN_7ScaleInE0ELSP_0EEEEEENS4_6LayoutINS5_IJSC_SC_SC_EEENS5_IJNSA_ILi0EEESU_SU_EEEEENS5_IJNS4_10UnderscoreESX_SX_EEEEENS4_18SM100_TMA_2SM_LOADENS4_14ComposedLayoutINS4_7SwizzleILi2ELi4ELi3EEENS4_18smem_ptr_flag_bitsILi16EEENSS_INS5_IJNSA_ILi8EEESG_EEENS5_IJSG_SC_EEEEEEEvNS4_8identityES10_S1A_vS1B_EENS_8epilogue10collective18CollectiveEpilogueINS1D_23Sm100TmaWarpSpecializedILi4ELi2ELi64ELb1ELb0EEEJNS5_IJNSA_ILi128EEESF_SG_EEENS5_IJNSS_IS1I_SC_EENSS_INSA_ILi64EEESC_EEEEESI_SJ_SI_SJ_NS1D_6fusion15FusionCallbacksIS1H_NS1O_17LinearCombinationISI_fSI_fLNS_15FloatRoundStyleE2EEES1J_S1N_JEEENS4_5SM1004TMEM4LOAD26SM100_TMEM_LOAD_32dp32b64xENS4_13SM90_TMA_LOADENS11_INS12_ILi3ELi4ELi3EEES15_NSS_INS5_IJS16_S1L_EEENS5_IJS1L_SC_EEEEEEENS4_39AutoVectorizingCopyWithAssumedAlignmentILi128EEENS4_14SM90_TMA_STOREES23_S25_S25_EEEvvEEEEvNT_6ParamsE,"a",@progbits
	.sectionflags	@""
	.align	4
.nv.constant0._ZN7cutlass13device_kernelINS_4gemm6kernel13GemmUniversalIN4cute5tupleIJiiiiEEENS1_10collective13CollectiveMmaINS1_35MainloopSm100TmaUmmaWarpSpecializedILi3ELi2ELi2ENS5_IJNS4_1CILi2EEENSA_ILi1EEESC_EEEEENS5_IJNSA_ILi256EEESF_NSA_ILi32EEEEEENS_6half_tENS5_IJlSC_lEEESI_SJ_NS4_8TiledMMAINS4_8MMA_AtomIJNS4_26SM100_MMA_F16BF16_2x1SM_SSISI_SI_fLi256ELi256ELNS4_4UMMA5MajorE0ELSO_0ELNSN_7ScaleInE0ELSP_0EEEEEENS4_6LayoutINS5_IJSC_SC_SC_EEENS5_IJNSA_ILi0EEESU_SU_EEEEENS5_IJNS4_10UnderscoreESX_SX_EEEEENS4_18SM100_TMA_2SM_LOADENS4_14ComposedLayoutINS4_7SwizzleILi2ELi4ELi3EEENS4_18smem_ptr_flag_bitsILi16EEENSS_INS5_IJNSA_ILi8EEESG_EEENS5_IJSG_SC_EEEEEEEvNS4_8identityES10_S1A_vS1B_EENS_8epilogue10collective18CollectiveEpilogueINS1D_23Sm100TmaWarpSpecializedILi4ELi2ELi64ELb1ELb0EEEJNS5_IJNSA_ILi128EEESF_SG_EEENS5_IJNSS_IS1I_SC_EENSS_INSA_ILi64EEESC_EEEEESI_SJ_SI_SJ_NS1D_6fusion15FusionCallbacksIS1H_NS1O_17LinearCombinationISI_fSI_fLNS_15FloatRoundStyleE2EEES1J_S1N_JEEENS4_5SM1004TMEM4LOAD26SM100_TMEM_LOAD_32dp32b64xENS4_13SM90_TMA_LOADENS11_INS12_ILi3ELi4ELi3EEES15_NSS_INS5_IJS16_S1L_EEENS5_IJS1L_SC_EEEEEEENS4_39AutoVectorizingCopyWithAssumedAlignmentILi128EEENS4_14SM90_TMA_STOREES23_S25_S25_EEEvvEEEEvNT_6ParamsE:
	.zero		2944


//--------------------- SYMBOLS --------------------------

	.type		.nv.reservedSmem.offset0,@object
	.size		.nv.reservedSmem.offset0,0x4
	.type		.nv.reservedSmem.cap,@object
	.size		.nv.reservedSmem.cap,0x4
	.type		__assertfail,@function
